//
// Generated by NVIDIA NVVM Compiler
//
// Compiler Build ID: CL-36424714
// Cuda compilation tools, release 13.0, V13.0.88
// Based on NVVM 20.0.0
//

.version 9.0
.target sm_100
.address_size 64

	// .globl	_Z10initRandomP17curandStateXORWOWim
.global .align 4 .b8 precalc_xorwow_matrix[102400];
.global .align 4 .b8 precalc_xorwow_offset_matrix[102400];
.global .align 4 .b8 mrg32k3aM1[2304];
.global .align 4 .b8 mrg32k3aM2[2304];
.global .align 4 .b8 mrg32k3aM1SubSeq[2016];
.global .align 4 .b8 mrg32k3aM2SubSeq[2016];
.global .align 4 .b8 mrg32k3aM1Seq[2304];
.global .align 4 .b8 mrg32k3aM2Seq[2304];
.const .align 8 .b8 __cr_lgamma_table[72];
// _ZZ11countActivePiS_iE10localCount has been demoted
.global .align 4 .b8 __cudart_i2opi_f[24] = {65, 144, 67, 60, 153, 149, 98, 219, 192, 221, 52, 245, 209, 87, 39, 252, 41, 21, 68, 78, 110, 131, 249, 162};

.visible .entry _Z10initRandomP17curandStateXORWOWim(
	.param .u64 .ptr .align 1 _Z10initRandomP17curandStateXORWOWim_param_0,
	.param .u32 _Z10initRandomP17curandStateXORWOWim_param_1,
	.param .u64 _Z10initRandomP17curandStateXORWOWim_param_2
)
{
	.reg .pred 	%p<25>;
	.reg .b32 	%r<414>;
	.reg .b64 	%rd<19>;

	ld.param.u64 	%rd8, [_Z10initRandomP17curandStateXORWOWim_param_0];
	ld.param.u32 	%r183, [_Z10initRandomP17curandStateXORWOWim_param_1];
	ld.param.u64 	%rd9, [_Z10initRandomP17curandStateXORWOWim_param_2];
	mov.u32 	%r184, %ctaid.x;
	mov.u32 	%r185, %ntid.x;
	mov.u32 	%r186, %tid.x;
	mad.lo.s32 	%r1, %r184, %r185, %r186;
	setp.ge.s32 	%p1, %r1, %r183;
	@%p1 bra 	$L__BB0_44;
	cvta.to.global.u64 	%rd10, %rd8;
	cvt.s64.s32 	%rd18, %r1;
	mul.wide.s32 	%rd11, %r1, 48;
	add.s64 	%rd2, %rd10, %rd11;
	cvt.u32.u64 	%r187, %rd9;
	xor.b32  	%r188, %r187, -1429050551;
	mul.lo.s32 	%r189, %r188, 1099087573;
	{ .reg .b32 tmp; mov.b64 {tmp, %r190}, %rd9; }
	xor.b32  	%r191, %r190, -136515619;
	mul.lo.s32 	%r192, %r191, -1703105765;
	add.s32 	%r193, %r189, %r192;
	add.s32 	%r194, %r193, 6615241;
	add.s32 	%r195, %r189, 123456789;
	st.global.v2.u32 	[%rd2], {%r194, %r195};
	xor.b32  	%r196, %r189, 362436069;
	add.s32 	%r197, %r192, 521288629;
	st.global.v2.u32 	[%rd2+8], {%r196, %r197};
	xor.b32  	%r198, %r192, 88675123;
	add.s32 	%r199, %r189, 5783321;
	st.global.v2.u32 	[%rd2+16], {%r198, %r199};
	setp.eq.s32 	%p2, %r1, 0;
	@%p2 bra 	$L__BB0_43;
	mov.b32 	%r320, 0;
$L__BB0_3:
	and.b64  	%rd4, %rd18, 3;
	setp.eq.s64 	%p3, %rd4, 0;
	@%p3 bra 	$L__BB0_42;
	mul.wide.u32 	%rd12, %r320, 3200;
	mov.u64 	%rd13, precalc_xorwow_matrix;
	add.s64 	%rd5, %rd13, %rd12;
	cvt.u32.u64 	%r3, %rd4;
	mov.b32 	%r321, 0;
$L__BB0_5:
	mov.b32 	%r334, 0;
	mov.u32 	%r335, %r334;
	mov.u32 	%r336, %r334;
	mov.u32 	%r337, %r334;
	mov.u32 	%r338, %r334;
	mov.u32 	%r327, %r334;
$L__BB0_6:
	mul.wide.u32 	%rd14, %r327, 4;
	add.s64 	%rd15, %rd2, %rd14;
	ld.global.u32 	%r11, [%rd15+4];
	shl.b32 	%r12, %r327, 5;
	mov.b32 	%r333, 0;
$L__BB0_7:
	.pragma "nounroll";
	shr.u32 	%r204, %r11, %r333;
	and.b32  	%r205, %r204, 1;
	setp.eq.b32 	%p4, %r205, 1;
	not.pred 	%p5, %p4;
	add.s32 	%r206, %r12, %r333;
	mul.lo.s32 	%r207, %r206, 5;
	mul.wide.u32 	%rd16, %r207, 4;
	add.s64 	%rd6, %rd5, %rd16;
	@%p5 bra 	$L__BB0_9;
	ld.global.u32 	%r208, [%rd6];
	xor.b32  	%r338, %r338, %r208;
	ld.global.u32 	%r209, [%rd6+4];
	xor.b32  	%r337, %r337, %r209;
	ld.global.u32 	%r210, [%rd6+8];
	xor.b32  	%r336, %r336, %r210;
	ld.global.u32 	%r211, [%rd6+12];
	xor.b32  	%r335, %r335, %r211;
	ld.global.u32 	%r212, [%rd6+16];
	xor.b32  	%r334, %r334, %r212;
$L__BB0_9:
	and.b32  	%r214, %r204, 2;
	setp.eq.s32 	%p6, %r214, 0;
	@%p6 bra 	$L__BB0_11;
	ld.global.u32 	%r215, [%rd6+20];
	xor.b32  	%r338, %r338, %r215;
	ld.global.u32 	%r216, [%rd6+24];
	xor.b32  	%r337, %r337, %r216;
	ld.global.u32 	%r217, [%rd6+28];
	xor.b32  	%r336, %r336, %r217;
	ld.global.u32 	%r218, [%rd6+32];
	xor.b32  	%r335, %r335, %r218;
	ld.global.u32 	%r219, [%rd6+36];
	xor.b32  	%r334, %r334, %r219;
$L__BB0_11:
	and.b32  	%r221, %r204, 4;
	setp.eq.s32 	%p7, %r221, 0;
	@%p7 bra 	$L__BB0_13;
	ld.global.u32 	%r222, [%rd6+40];
	xor.b32  	%r338, %r338, %r222;
	ld.global.u32 	%r223, [%rd6+44];
	xor.b32  	%r337, %r337, %r223;
	ld.global.u32 	%r224, [%rd6+48];
	xor.b32  	%r336, %r336, %r224;
	ld.global.u32 	%r225, [%rd6+52];
	xor.b32  	%r335, %r335, %r225;
	ld.global.u32 	%r226, [%rd6+56];
	xor.b32  	%r334, %r334, %r226;
$L__BB0_13:
	and.b32  	%r228, %r204, 8;
	setp.eq.s32 	%p8, %r228, 0;
	@%p8 bra 	$L__BB0_15;
	ld.global.u32 	%r229, [%rd6+60];
	xor.b32  	%r338, %r338, %r229;
	ld.global.u32 	%r230, [%rd6+64];
	xor.b32  	%r337, %r337, %r230;
	ld.global.u32 	%r231, [%rd6+68];
	xor.b32  	%r336, %r336, %r231;
	ld.global.u32 	%r232, [%rd6+72];
	xor.b32  	%r335, %r335, %r232;
	ld.global.u32 	%r233, [%rd6+76];
	xor.b32  	%r334, %r334, %r233;
$L__BB0_15:
	and.b32  	%r235, %r204, 16;
	setp.eq.s32 	%p9, %r235, 0;
	@%p9 bra 	$L__BB0_17;
	ld.global.u32 	%r236, [%rd6+80];
	xor.b32  	%r338, %r338, %r236;
	ld.global.u32 	%r237, [%rd6+84];
	xor.b32  	%r337, %r337, %r237;
	ld.global.u32 	%r238, [%rd6+88];
	xor.b32  	%r336, %r336, %r238;
	ld.global.u32 	%r239, [%rd6+92];
	xor.b32  	%r335, %r335, %r239;
	ld.global.u32 	%r240, [%rd6+96];
	xor.b32  	%r334, %r334, %r240;
$L__BB0_17:
	and.b32  	%r242, %r204, 32;
	setp.eq.s32 	%p10, %r242, 0;
	@%p10 bra 	$L__BB0_19;
	ld.global.u32 	%r243, [%rd6+100];
	xor.b32  	%r338, %r338, %r243;
	ld.global.u32 	%r244, [%rd6+104];
	xor.b32  	%r337, %r337, %r244;
	ld.global.u32 	%r245, [%rd6+108];
	xor.b32  	%r336, %r336, %r245;
	ld.global.u32 	%r246, [%rd6+112];
	xor.b32  	%r335, %r335, %r246;
	ld.global.u32 	%r247, [%rd6+116];
	xor.b32  	%r334, %r334, %r247;
$L__BB0_19:
	and.b32  	%r249, %r204, 64;
	setp.eq.s32 	%p11, %r249, 0;
	@%p11 bra 	$L__BB0_21;
	ld.global.u32 	%r250, [%rd6+120];
	xor.b32  	%r338, %r338, %r250;
	ld.global.u32 	%r251, [%rd6+124];
	xor.b32  	%r337, %r337, %r251;
	ld.global.u32 	%r252, [%rd6+128];
	xor.b32  	%r336, %r336, %r252;
	ld.global.u32 	%r253, [%rd6+132];
	xor.b32  	%r335, %r335, %r253;
	ld.global.u32 	%r254, [%rd6+136];
	xor.b32  	%r334, %r334, %r254;
$L__BB0_21:
	and.b32  	%r256, %r204, 128;
	setp.eq.s32 	%p12, %r256, 0;
	@%p12 bra 	$L__BB0_23;
	ld.global.u32 	%r257, [%rd6+140];
	xor.b32  	%r338, %r338, %r257;
	ld.global.u32 	%r258, [%rd6+144];
	xor.b32  	%r337, %r337, %r258;
	ld.global.u32 	%r259, [%rd6+148];
	xor.b32  	%r336, %r336, %r259;
	ld.global.u32 	%r260, [%rd6+152];
	xor.b32  	%r335, %r335, %r260;
	ld.global.u32 	%r261, [%rd6+156];
	xor.b32  	%r334, %r334, %r261;
$L__BB0_23:
	and.b32  	%r263, %r204, 256;
	setp.eq.s32 	%p13, %r263, 0;
	@%p13 bra 	$L__BB0_25;
	ld.global.u32 	%r264, [%rd6+160];
	xor.b32  	%r338, %r338, %r264;
	ld.global.u32 	%r265, [%rd6+164];
	xor.b32  	%r337, %r337, %r265;
	ld.global.u32 	%r266, [%rd6+168];
	xor.b32  	%r336, %r336, %r266;
	ld.global.u32 	%r267, [%rd6+172];
	xor.b32  	%r335, %r335, %r267;
	ld.global.u32 	%r268, [%rd6+176];
	xor.b32  	%r334, %r334, %r268;
$L__BB0_25:
	and.b32  	%r270, %r204, 512;
	setp.eq.s32 	%p14, %r270, 0;
	@%p14 bra 	$L__BB0_27;
	ld.global.u32 	%r271, [%rd6+180];
	xor.b32  	%r338, %r338, %r271;
	ld.global.u32 	%r272, [%rd6+184];
	xor.b32  	%r337, %r337, %r272;
	ld.global.u32 	%r273, [%rd6+188];
	xor.b32  	%r336, %r336, %r273;
	ld.global.u32 	%r274, [%rd6+192];
	xor.b32  	%r335, %r335, %r274;
	ld.global.u32 	%r275, [%rd6+196];
	xor.b32  	%r334, %r334, %r275;
$L__BB0_27:
	and.b32  	%r277, %r204, 1024;
	setp.eq.s32 	%p15, %r277, 0;
	@%p15 bra 	$L__BB0_29;
	ld.global.u32 	%r278, [%rd6+200];
	xor.b32  	%r338, %r338, %r278;
	ld.global.u32 	%r279, [%rd6+204];
	xor.b32  	%r337, %r337, %r279;
	ld.global.u32 	%r280, [%rd6+208];
	xor.b32  	%r336, %r336, %r280;
	ld.global.u32 	%r281, [%rd6+212];
	xor.b32  	%r335, %r335, %r281;
	ld.global.u32 	%r282, [%rd6+216];
	xor.b32  	%r334, %r334, %r282;
$L__BB0_29:
	and.b32  	%r284, %r204, 2048;
	setp.eq.s32 	%p16, %r284, 0;
	@%p16 bra 	$L__BB0_31;
	ld.global.u32 	%r285, [%rd6+220];
	xor.b32  	%r338, %r338, %r285;
	ld.global.u32 	%r286, [%rd6+224];
	xor.b32  	%r337, %r337, %r286;
	ld.global.u32 	%r287, [%rd6+228];
	xor.b32  	%r336, %r336, %r287;
	ld.global.u32 	%r288, [%rd6+232];
	xor.b32  	%r335, %r335, %r288;
	ld.global.u32 	%r289, [%rd6+236];
	xor.b32  	%r334, %r334, %r289;
$L__BB0_31:
	and.b32  	%r291, %r204, 4096;
	setp.eq.s32 	%p17, %r291, 0;
	@%p17 bra 	$L__BB0_33;
	ld.global.u32 	%r292, [%rd6+240];
	xor.b32  	%r338, %r338, %r292;
	ld.global.u32 	%r293, [%rd6+244];
	xor.b32  	%r337, %r337, %r293;
	ld.global.u32 	%r294, [%rd6+248];
	xor.b32  	%r336, %r336, %r294;
	ld.global.u32 	%r295, [%rd6+252];
	xor.b32  	%r335, %r335, %r295;
	ld.global.u32 	%r296, [%rd6+256];
	xor.b32  	%r334, %r334, %r296;
$L__BB0_33:
	and.b32  	%r298, %r204, 8192;
	setp.eq.s32 	%p18, %r298, 0;
	@%p18 bra 	$L__BB0_35;
	ld.global.u32 	%r299, [%rd6+260];
	xor.b32  	%r338, %r338, %r299;
	ld.global.u32 	%r300, [%rd6+264];
	xor.b32  	%r337, %r337, %r300;
	ld.global.u32 	%r301, [%rd6+268];
	xor.b32  	%r336, %r336, %r301;
	ld.global.u32 	%r302, [%rd6+272];
	xor.b32  	%r335, %r335, %r302;
	ld.global.u32 	%r303, [%rd6+276];
	xor.b32  	%r334, %r334, %r303;
$L__BB0_35:
	and.b32  	%r305, %r204, 16384;
	setp.eq.s32 	%p19, %r305, 0;
	@%p19 bra 	$L__BB0_37;
	ld.global.u32 	%r306, [%rd6+280];
	xor.b32  	%r338, %r338, %r306;
	ld.global.u32 	%r307, [%rd6+284];
	xor.b32  	%r337, %r337, %r307;
	ld.global.u32 	%r308, [%rd6+288];
	xor.b32  	%r336, %r336, %r308;
	ld.global.u32 	%r309, [%rd6+292];
	xor.b32  	%r335, %r335, %r309;
	ld.global.u32 	%r310, [%rd6+296];
	xor.b32  	%r334, %r334, %r310;
$L__BB0_37:
	and.b32  	%r312, %r204, 32768;
	setp.eq.s32 	%p20, %r312, 0;
	@%p20 bra 	$L__BB0_39;
	ld.global.u32 	%r313, [%rd6+300];
	xor.b32  	%r338, %r338, %r313;
	ld.global.u32 	%r314, [%rd6+304];
	xor.b32  	%r337, %r337, %r314;
	ld.global.u32 	%r315, [%rd6+308];
	xor.b32  	%r336, %r336, %r315;
	ld.global.u32 	%r316, [%rd6+312];
	xor.b32  	%r335, %r335, %r316;
	ld.global.u32 	%r317, [%rd6+316];
	xor.b32  	%r334, %r334, %r317;
$L__BB0_39:
	add.s32 	%r333, %r333, 16;
	setp.ne.s32 	%p21, %r333, 32;
	@%p21 bra 	$L__BB0_7;
	mad.lo.s32 	%r318, %r327, -31, %r12;
	add.s32 	%r327, %r318, 1;
	setp.ne.s32 	%p22, %r327, 5;
	@%p22 bra 	$L__BB0_6;
	st.global.u32 	[%rd2+4], %r338;
	st.global.u32 	[%rd2+8], %r337;
	st.global.u32 	[%rd2+12], %r336;
	st.global.u32 	[%rd2+16], %r335;
	st.global.u32 	[%rd2+20], %r334;
	add.s32 	%r321, %r321, 1;
	setp.lt.u32 	%p23, %r321, %r3;
	@%p23 bra 	$L__BB0_5;
$L__BB0_42:
	shr.u64 	%rd7, %rd18, 2;
	add.s32 	%r320, %r320, 1;
	setp.gt.u64 	%p24, %rd18, 3;
	mov.u64 	%rd18, %rd7;
	@%p24 bra 	$L__BB0_3;
$L__BB0_43:
	mov.b32 	%r319, 0;
	st.global.v2.u32 	[%rd2+24], {%r319, %r319};
	st.global.u32 	[%rd2+32], %r319;
	mov.b64 	%rd17, 0;
	st.global.u64 	[%rd2+40], %rd17;
$L__BB0_44:
	ret;

}
	// .globl	_Z13emitParticles14ParticleSystemii
.visible .entry _Z13emitParticles14ParticleSystemii(
	.param .align 8 .b8 _Z13emitParticles14ParticleSystemii_param_0[88],
	.param .u32 _Z13emitParticles14ParticleSystemii_param_1,
	.param .u32 _Z13emitParticles14ParticleSystemii_param_2
)
{
	.local .align 4 .b8 	__local_depot1[28];
	.reg .b64 	%SP;
	.reg .b64 	%SPL;
	.reg .pred 	%p<18>;
	.reg .b32 	%r<122>;
	.reg .b32 	%f<61>;
	.reg .b64 	%rd<82>;
	.reg .b64 	%fd<6>;

	mov.u64 	%SPL, __local_depot1;
	ld.param.u64 	%rd34, [_Z13emitParticles14ParticleSystemii_param_0+80];
	ld.param.u64 	%rd33, [_Z13emitParticles14ParticleSystemii_param_0+72];
	ld.param.u64 	%rd32, [_Z13emitParticles14ParticleSystemii_param_0+64];
	ld.param.u64 	%rd31, [_Z13emitParticles14ParticleSystemii_param_0+56];
	ld.param.u64 	%rd30, [_Z13emitParticles14ParticleSystemii_param_0+48];
	ld.param.u64 	%rd29, [_Z13emitParticles14ParticleSystemii_param_0+40];
	ld.param.u64 	%rd28, [_Z13emitParticles14ParticleSystemii_param_0+32];
	ld.param.u64 	%rd27, [_Z13emitParticles14ParticleSystemii_param_0+24];
	ld.param.u64 	%rd26, [_Z13emitParticles14ParticleSystemii_param_0+16];
	ld.param.u64 	%rd25, [_Z13emitParticles14ParticleSystemii_param_0+8];
	ld.param.u64 	%rd24, [_Z13emitParticles14ParticleSystemii_param_0];
	ld.param.u32 	%r38, [_Z13emitParticles14ParticleSystemii_param_1];
	ld.param.u32 	%r39, [_Z13emitParticles14ParticleSystemii_param_2];
	add.u64 	%rd1, %SPL, 0;
	mov.u32 	%r40, %ctaid.x;
	mov.u32 	%r41, %ntid.x;
	mov.u32 	%r42, %tid.x;
	mad.lo.s32 	%r1, %r40, %r41, %r42;
	setp.ge.s32 	%p1, %r1, %r39;
	@%p1 bra 	$L__BB1_20;
	cvta.to.global.u64 	%rd36, %rd32;
	mul.wide.s32 	%rd37, %r1, 4;
	add.s64 	%rd8, %rd36, %rd37;
	ld.global.u32 	%r43, [%rd8];
	setp.ne.s32 	%p2, %r43, 0;
	@%p2 bra 	$L__BB1_20;
	cvta.to.global.u64 	%rd38, %rd33;
	atom.global.add.u32 	%r44, [%rd38], 1;
	setp.ge.s32 	%p3, %r44, %r38;
	@%p3 bra 	$L__BB1_20;
	cvta.to.global.u64 	%rd39, %rd34;
	mul.wide.s32 	%rd40, %r1, 48;
	add.s64 	%rd9, %rd39, %rd40;
	ld.global.v2.u32 	{%r2, %r45}, [%rd9];
	ld.global.v2.u32 	{%r46, %r3}, [%rd9+8];
	ld.global.v2.u32 	{%r4, %r6}, [%rd9+16];
	ld.global.v2.u32 	{%r7, %r8}, [%rd9+24];
	ld.global.f32 	%f1, [%rd9+32];
	ld.global.f64 	%fd1, [%rd9+40];
	cvta.to.global.u64 	%rd41, %rd24;
	add.s64 	%rd43, %rd41, %rd37;
	mov.b32 	%r47, 0;
	st.global.u32 	[%rd43], %r47;
	cvta.to.global.u64 	%rd44, %rd25;
	add.s64 	%rd45, %rd44, %rd37;
	st.global.u32 	[%rd45], %r47;
	cvta.to.global.u64 	%rd46, %rd26;
	add.s64 	%rd47, %rd46, %rd37;
	st.global.u32 	[%rd47], %r47;
	shr.u32 	%r48, %r45, 2;
	xor.b32  	%r49, %r48, %r45;
	shl.b32 	%r50, %r6, 4;
	shl.b32 	%r51, %r49, 1;
	xor.b32  	%r52, %r50, %r51;
	xor.b32  	%r53, %r52, %r6;
	xor.b32  	%r9, %r53, %r49;
	add.s32 	%r54, %r2, %r9;
	add.s32 	%r55, %r54, 362437;
	cvt.rn.f32.u32 	%f13, %r55;
	fma.rn.f32 	%f14, %f13, 0f2F800000, 0f2F000000;
	add.f32 	%f15, %f14, %f14;
	mul.f32 	%f2, %f15, 0f40490FD0;
	shr.u32 	%r56, %r46, 2;
	xor.b32  	%r57, %r56, %r46;
	shl.b32 	%r58, %r9, 4;
	shl.b32 	%r59, %r57, 1;
	xor.b32  	%r60, %r59, %r58;
	xor.b32  	%r61, %r60, %r57;
	xor.b32  	%r10, %r61, %r9;
	add.s32 	%r62, %r2, %r10;
	add.s32 	%r63, %r62, 724874;
	cvt.rn.f32.u32 	%f16, %r63;
	fma.rn.f32 	%f17, %f16, 0f2F800000, 0f2F000000;
	fma.rn.f32 	%f3, %f17, 0f41200000, 0f40A00000;
	mul.f32 	%f4, %f3, 0f3E99999A;
	mul.f32 	%f18, %f2, 0f3F22F983;
	cvt.rni.s32.f32 	%r121, %f18;
	cvt.rn.f32.s32 	%f19, %r121;
	fma.rn.f32 	%f20, %f19, 0fBFC90FDA, %f2;
	fma.rn.f32 	%f21, %f19, 0fB3A22168, %f20;
	fma.rn.f32 	%f60, %f19, 0fA7C234C5, %f21;
	abs.f32 	%f6, %f2;
	setp.ltu.f32 	%p4, %f6, 0f47CE4780;
	mov.u32 	%r117, %r121;
	mov.f32 	%f59, %f60;
	@%p4 bra 	$L__BB1_11;
	setp.neu.f32 	%p5, %f6, 0f7F800000;
	@%p5 bra 	$L__BB1_6;
	mov.f32 	%f24, 0f00000000;
	mul.rn.f32 	%f59, %f2, %f24;
	mov.b32 	%r117, 0;
	bra.uni 	$L__BB1_11;
$L__BB1_6:
	mov.b32 	%r12, %f2;
	shl.b32 	%r65, %r12, 8;
	or.b32  	%r13, %r65, -2147483648;
	mov.b64 	%rd78, 0;
	mov.b32 	%r114, 0;
	mov.u64 	%rd76, __cudart_i2opi_f;
	mov.u64 	%rd77, %rd1;
$L__BB1_7:
	.pragma "nounroll";
	ld.global.nc.u32 	%r66, [%rd76];
	mad.wide.u32 	%rd50, %r66, %r13, %rd78;
	shr.u64 	%rd78, %rd50, 32;
	st.local.u32 	[%rd77], %rd50;
	add.s32 	%r114, %r114, 1;
	add.s64 	%rd77, %rd77, 4;
	add.s64 	%rd76, %rd76, 4;
	setp.ne.s32 	%p6, %r114, 6;
	@%p6 bra 	$L__BB1_7;
	shr.u32 	%r67, %r12, 23;
	st.local.u32 	[%rd1+24], %rd78;
	and.b32  	%r16, %r67, 31;
	and.b32  	%r68, %r67, 224;
	add.s32 	%r69, %r68, -128;
	shr.u32 	%r70, %r69, 5;
	mul.wide.u32 	%rd51, %r70, 4;
	sub.s64 	%rd16, %rd1, %rd51;
	ld.local.u32 	%r115, [%rd16+24];
	ld.local.u32 	%r116, [%rd16+20];
	setp.eq.s32 	%p7, %r16, 0;
	@%p7 bra 	$L__BB1_10;
	shf.l.wrap.b32 	%r115, %r116, %r115, %r16;
	ld.local.u32 	%r71, [%rd16+16];
	shf.l.wrap.b32 	%r116, %r71, %r116, %r16;
$L__BB1_10:
	shr.u32 	%r72, %r115, 30;
	shf.l.wrap.b32 	%r73, %r116, %r115, 2;
	shl.b32 	%r74, %r116, 2;
	shr.u32 	%r75, %r73, 31;
	add.s32 	%r117, %r75, %r72;
	xor.b32  	%r76, %r73, %r12;
	shr.s32 	%r77, %r73, 31;
	xor.b32  	%r78, %r77, %r73;
	xor.b32  	%r79, %r77, %r74;
	cvt.u64.u32 	%rd52, %r78;
	shl.b64 	%rd53, %rd52, 32;
	cvt.u64.u32 	%rd54, %r79;
	or.b64  	%rd55, %rd53, %rd54;
	cvt.rn.f64.s64 	%fd2, %rd55;
	mul.f64 	%fd3, %fd2, 0d3BF921FB54442D19;
	cvt.rn.f32.f64 	%f22, %fd3;
	neg.f32 	%f23, %f22;
	setp.lt.s32 	%p8, %r76, 0;
	selp.f32 	%f59, %f23, %f22, %p8;
$L__BB1_11:
	add.s32 	%r81, %r117, 1;
	mul.rn.f32 	%f25, %f59, %f59;
	and.b32  	%r82, %r117, 1;
	setp.eq.b32 	%p10, %r82, 1;
	selp.f32 	%f26, %f59, 0f3F800000, %p10;
	fma.rn.f32 	%f27, %f25, %f26, 0f00000000;
	fma.rn.f32 	%f28, %f25, 0f37CBAC00, 0fBAB607ED;
	selp.f32 	%f29, 0fB94D4153, %f28, %p10;
	selp.f32 	%f30, 0f3C0885E4, 0f3D2AAABB, %p10;
	fma.rn.f32 	%f31, %f29, %f25, %f30;
	selp.f32 	%f32, 0fBE2AAAA8, 0fBEFFFFFF, %p10;
	fma.rn.f32 	%f33, %f31, %f25, %f32;
	fma.rn.f32 	%f34, %f33, %f27, %f26;
	and.b32  	%r83, %r81, 2;
	setp.eq.s32 	%p11, %r83, 0;
	mov.f32 	%f35, 0f00000000;
	sub.f32 	%f36, %f35, %f34;
	selp.f32 	%f37, %f34, %f36, %p11;
	mul.f32 	%f38, %f4, %f37;
	cvta.to.global.u64 	%rd56, %rd27;
	mul.wide.s32 	%rd57, %r1, 4;
	add.s64 	%rd58, %rd56, %rd57;
	st.global.f32 	[%rd58], %f38;
	cvta.to.global.u64 	%rd59, %rd28;
	add.s64 	%rd60, %rd59, %rd57;
	st.global.f32 	[%rd60], %f3;
	@%p4 bra 	$L__BB1_19;
	setp.neu.f32 	%p12, %f6, 0f7F800000;
	@%p12 bra 	$L__BB1_14;
	mov.f32 	%f41, 0f00000000;
	mul.rn.f32 	%f60, %f2, %f41;
	mov.b32 	%r121, 0;
	bra.uni 	$L__BB1_19;
$L__BB1_14:
	mov.b32 	%r25, %f2;
	shl.b32 	%r85, %r25, 8;
	or.b32  	%r26, %r85, -2147483648;
	mov.b64 	%rd81, 0;
	mov.b32 	%r118, 0;
	mov.u64 	%rd79, __cudart_i2opi_f;
	mov.u64 	%rd80, %rd1;
$L__BB1_15:
	.pragma "nounroll";
	ld.global.nc.u32 	%r86, [%rd79];
	mad.wide.u32 	%rd63, %r86, %r26, %rd81;
	shr.u64 	%rd81, %rd63, 32;
	st.local.u32 	[%rd80], %rd63;
	add.s32 	%r118, %r118, 1;
	add.s64 	%rd80, %rd80, 4;
	add.s64 	%rd79, %rd79, 4;
	setp.ne.s32 	%p13, %r118, 6;
	@%p13 bra 	$L__BB1_15;
	shr.u32 	%r87, %r25, 23;
	st.local.u32 	[%rd1+24], %rd81;
	and.b32  	%r29, %r87, 31;
	and.b32  	%r88, %r87, 224;
	add.s32 	%r89, %r88, -128;
	shr.u32 	%r90, %r89, 5;
	mul.wide.u32 	%rd64, %r90, 4;
	sub.s64 	%rd23, %rd1, %rd64;
	ld.local.u32 	%r119, [%rd23+24];
	ld.local.u32 	%r120, [%rd23+20];
	setp.eq.s32 	%p14, %r29, 0;
	@%p14 bra 	$L__BB1_18;
	shf.l.wrap.b32 	%r119, %r120, %r119, %r29;
	ld.local.u32 	%r91, [%rd23+16];
	shf.l.wrap.b32 	%r120, %r91, %r120, %r29;
$L__BB1_18:
	shr.u32 	%r92, %r119, 30;
	shf.l.wrap.b32 	%r93, %r120, %r119, 2;
	shl.b32 	%r94, %r120, 2;
	shr.u32 	%r95, %r93, 31;
	add.s32 	%r121, %r95, %r92;
	xor.b32  	%r96, %r93, %r25;
	shr.s32 	%r97, %r93, 31;
	xor.b32  	%r98, %r97, %r93;
	xor.b32  	%r99, %r97, %r94;
	cvt.u64.u32 	%rd65, %r98;
	shl.b64 	%rd66, %rd65, 32;
	cvt.u64.u32 	%rd67, %r99;
	or.b64  	%rd68, %rd66, %rd67;
	cvt.rn.f64.s64 	%fd4, %rd68;
	mul.f64 	%fd5, %fd4, 0d3BF921FB54442D19;
	cvt.rn.f32.f64 	%f39, %fd5;
	neg.f32 	%f40, %f39;
	setp.lt.s32 	%p15, %r96, 0;
	selp.f32 	%f60, %f40, %f39, %p15;
$L__BB1_19:
	mul.rn.f32 	%f42, %f60, %f60;
	and.b32  	%r101, %r121, 1;
	setp.eq.b32 	%p16, %r101, 1;
	selp.f32 	%f43, 0f3F800000, %f60, %p16;
	fma.rn.f32 	%f44, %f42, %f43, 0f00000000;
	fma.rn.f32 	%f45, %f42, 0f37CBAC00, 0fBAB607ED;
	selp.f32 	%f46, %f45, 0fB94D4153, %p16;
	selp.f32 	%f47, 0f3D2AAABB, 0f3C0885E4, %p16;
	fma.rn.f32 	%f48, %f46, %f42, %f47;
	selp.f32 	%f49, 0fBEFFFFFF, 0fBE2AAAA8, %p16;
	fma.rn.f32 	%f50, %f48, %f42, %f49;
	fma.rn.f32 	%f51, %f50, %f44, %f43;
	and.b32  	%r102, %r121, 2;
	setp.eq.s32 	%p17, %r102, 0;
	mov.f32 	%f52, 0f00000000;
	sub.f32 	%f53, %f52, %f51;
	selp.f32 	%f54, %f51, %f53, %p17;
	mul.f32 	%f55, %f4, %f54;
	cvta.to.global.u64 	%rd69, %rd29;
	add.s64 	%rd71, %rd69, %rd57;
	st.global.f32 	[%rd71], %f55;
	cvta.to.global.u64 	%rd72, %rd30;
	add.s64 	%rd73, %rd72, %rd57;
	mov.b32 	%r103, 0;
	st.global.u32 	[%rd73], %r103;
	shr.u32 	%r104, %r3, 2;
	xor.b32  	%r105, %r104, %r3;
	shl.b32 	%r106, %r10, 4;
	shl.b32 	%r107, %r105, 1;
	xor.b32  	%r108, %r107, %r106;
	xor.b32  	%r109, %r108, %r105;
	xor.b32  	%r110, %r109, %r10;
	add.s32 	%r111, %r2, 1087311;
	add.s32 	%r112, %r110, %r111;
	cvt.rn.f32.u32 	%f56, %r112;
	fma.rn.f32 	%f57, %f56, 0f2F800000, 0f2F000000;
	fma.rn.f32 	%f58, %f57, 0f40400000, 0f3F800000;
	cvta.to.global.u64 	%rd74, %rd31;
	add.s64 	%rd75, %rd74, %rd57;
	st.global.f32 	[%rd75], %f58;
	mov.b32 	%r113, 1;
	st.global.u32 	[%rd8], %r113;
	st.global.v2.u32 	[%rd9], {%r111, %r4};
	st.global.v2.u32 	[%rd9+8], {%r6, %r9};
	st.global.v2.u32 	[%rd9+16], {%r10, %r110};
	st.global.v2.u32 	[%rd9+24], {%r7, %r8};
	st.global.f32 	[%rd9+32], %f1;
	st.global.f64 	[%rd9+40], %fd1;
$L__BB1_20:
	ret;

}
	// .globl	_Z15updateParticles14ParticleSystemif6float3f
.visible .entry _Z15updateParticles14ParticleSystemif6float3f(
	.param .align 8 .b8 _Z15updateParticles14ParticleSystemif6float3f_param_0[88],
	.param .u32 _Z15updateParticles14ParticleSystemif6float3f_param_1,
	.param .f32 _Z15updateParticles14ParticleSystemif6float3f_param_2,
	.param .align 4 .b8 _Z15updateParticles14ParticleSystemif6float3f_param_3[12],
	.param .f32 _Z15updateParticles14ParticleSystemif6float3f_param_4
)
{
	.reg .pred 	%p<6>;
	.reg .b32 	%r<8>;
	.reg .b32 	%f<70>;
	.reg .b64 	%rd<38>;

	ld.param.f32 	%f26, [_Z15updateParticles14ParticleSystemif6float3f_param_3+8];
	ld.param.f32 	%f25, [_Z15updateParticles14ParticleSystemif6float3f_param_3+4];
	ld.param.f32 	%f24, [_Z15updateParticles14ParticleSystemif6float3f_param_3];
	ld.param.u64 	%rd22, [_Z15updateParticles14ParticleSystemif6float3f_param_0+64];
	ld.param.u64 	%rd21, [_Z15updateParticles14ParticleSystemif6float3f_param_0+56];
	ld.param.u64 	%rd20, [_Z15updateParticles14ParticleSystemif6float3f_param_0+48];
	ld.param.u64 	%rd19, [_Z15updateParticles14ParticleSystemif6float3f_param_0+40];
	ld.param.u64 	%rd18, [_Z15updateParticles14ParticleSystemif6float3f_param_0+32];
	ld.param.u64 	%rd17, [_Z15updateParticles14ParticleSystemif6float3f_param_0+24];
	ld.param.u64 	%rd16, [_Z15updateParticles14ParticleSystemif6float3f_param_0+16];
	ld.param.u64 	%rd15, [_Z15updateParticles14ParticleSystemif6float3f_param_0+8];
	ld.param.u64 	%rd14, [_Z15updateParticles14ParticleSystemif6float3f_param_0];
	ld.param.u32 	%r2, [_Z15updateParticles14ParticleSystemif6float3f_param_1];
	ld.param.f32 	%f23, [_Z15updateParticles14ParticleSystemif6float3f_param_2];
	ld.param.f32 	%f27, [_Z15updateParticles14ParticleSystemif6float3f_param_4];
	mov.u32 	%r3, %ctaid.x;
	mov.u32 	%r4, %ntid.x;
	mov.u32 	%r5, %tid.x;
	mad.lo.s32 	%r1, %r3, %r4, %r5;
	setp.ge.s32 	%p1, %r1, %r2;
	@%p1 bra 	$L__BB2_7;
	cvta.to.global.u64 	%rd25, %rd22;
	mul.wide.s32 	%rd26, %r1, 4;
	add.s64 	%rd6, %rd25, %rd26;
	ld.global.u32 	%r6, [%rd6];
	setp.eq.s32 	%p2, %r6, 0;
	@%p2 bra 	$L__BB2_7;
	cvta.to.global.u64 	%rd27, %rd14;
	mul.wide.s32 	%rd28, %r1, 4;
	add.s64 	%rd7, %rd27, %rd28;
	ld.global.f32 	%f3, [%rd7];
	cvta.to.global.u64 	%rd29, %rd15;
	add.s64 	%rd8, %rd29, %rd28;
	ld.global.f32 	%f4, [%rd8];
	cvta.to.global.u64 	%rd30, %rd16;
	add.s64 	%rd9, %rd30, %rd28;
	ld.global.f32 	%f5, [%rd9];
	cvta.to.global.u64 	%rd31, %rd17;
	add.s64 	%rd10, %rd31, %rd28;
	ld.global.f32 	%f6, [%rd10];
	cvta.to.global.u64 	%rd32, %rd18;
	add.s64 	%rd11, %rd32, %rd28;
	ld.global.f32 	%f7, [%rd11];
	cvta.to.global.u64 	%rd33, %rd19;
	add.s64 	%rd12, %rd33, %rd28;
	ld.global.f32 	%f8, [%rd12];
	mul.f32 	%f30, %f7, %f7;
	fma.rn.f32 	%f31, %f6, %f6, %f30;
	fma.rn.f32 	%f32, %f8, %f8, %f31;
	sqrt.rn.f32 	%f9, %f32;
	setp.leu.f32 	%p3, %f9, 0f3A83126F;
	mov.f32 	%f68, 0fC11CF5C3;
	mov.f32 	%f67, 0f00000000;
	mov.f32 	%f69, %f67;
	@%p3 bra 	$L__BB2_4;
	mul.f32 	%f33, %f9, 0f3DCCCCCD;
	mul.f32 	%f34, %f9, %f33;
	mul.f32 	%f35, %f6, %f34;
	div.rn.f32 	%f36, %f35, %f9;
	mov.f32 	%f37, 0f00000000;
	sub.f32 	%f67, %f37, %f36;
	mul.f32 	%f38, %f7, %f34;
	div.rn.f32 	%f39, %f38, %f9;
	mov.f32 	%f40, 0fC11CF5C3;
	sub.f32 	%f68, %f40, %f39;
	mul.f32 	%f41, %f8, %f34;
	div.rn.f32 	%f42, %f41, %f9;
	sub.f32 	%f69, %f37, %f42;
$L__BB2_4:
	sub.f32 	%f43, %f24, %f3;
	sub.f32 	%f44, %f25, %f4;
	sub.f32 	%f45, %f26, %f5;
	mul.f32 	%f46, %f44, %f44;
	fma.rn.f32 	%f47, %f43, %f43, %f46;
	fma.rn.f32 	%f48, %f45, %f45, %f47;
	add.f32 	%f49, %f48, 0f3DCCCCCD;
	sqrt.rn.f32 	%f50, %f49;
	mul.f32 	%f51, %f50, %f50;
	div.rn.f32 	%f52, %f27, %f51;
	mul.f32 	%f53, %f43, %f52;
	div.rn.f32 	%f54, %f53, %f50;
	add.f32 	%f55, %f67, %f54;
	mul.f32 	%f56, %f44, %f52;
	div.rn.f32 	%f57, %f56, %f50;
	add.f32 	%f58, %f68, %f57;
	mul.f32 	%f59, %f45, %f52;
	div.rn.f32 	%f60, %f59, %f50;
	add.f32 	%f61, %f69, %f60;
	fma.rn.f32 	%f16, %f23, %f55, %f6;
	fma.rn.f32 	%f17, %f23, %f58, %f7;
	fma.rn.f32 	%f18, %f23, %f61, %f8;
	fma.rn.f32 	%f19, %f23, %f16, %f3;
	fma.rn.f32 	%f20, %f23, %f17, %f4;
	fma.rn.f32 	%f21, %f23, %f18, %f5;
	cvta.to.global.u64 	%rd34, %rd20;
	mul.wide.s32 	%rd35, %r1, 4;
	add.s64 	%rd13, %rd34, %rd35;
	ld.global.f32 	%f62, [%rd13];
	add.f32 	%f22, %f23, %f62;
	cvta.to.global.u64 	%rd36, %rd21;
	add.s64 	%rd37, %rd36, %rd35;
	ld.global.f32 	%f63, [%rd37];
	setp.ltu.f32 	%p4, %f22, %f63;
	@%p4 bra 	$L__BB2_6;
	mov.b32 	%r7, 0;
	st.global.u32 	[%rd6], %r7;
	bra.uni 	$L__BB2_7;
$L__BB2_6:
	setp.lt.f32 	%p5, %f20, 0f00000000;
	st.global.f32 	[%rd7], %f19;
	selp.f32 	%f64, 0f00000000, %f20, %p5;
	st.global.f32 	[%rd8], %f64;
	st.global.f32 	[%rd9], %f21;
	st.global.f32 	[%rd10], %f16;
	mul.f32 	%f65, %f17, 0fBF000000;
	selp.f32 	%f66, %f65, %f17, %p5;
	st.global.f32 	[%rd11], %f66;
	st.global.f32 	[%rd12], %f18;
	st.global.f32 	[%rd13], %f22;
$L__BB2_7:
	ret;

}
	// .globl	_Z11countActivePiS_i
.visible .entry _Z11countActivePiS_i(
	.param .u64 .ptr .align 1 _Z11countActivePiS_i_param_0,
	.param .u64 .ptr .align 1 _Z11countActivePiS_i_param_1,
	.param .u32 _Z11countActivePiS_i_param_2
)
{
	.reg .pred 	%p<5>;
	.reg .b32 	%r<11>;
	.reg .b64 	%rd<7>;
	// demoted variable
	.shared .align 4 .u32 _ZZ11countActivePiS_iE10localCount;
	ld.param.u64 	%rd1, [_Z11countActivePiS_i_param_0];
	ld.param.u64 	%rd2, [_Z11countActivePiS_i_param_1];
	ld.param.u32 	%r3, [_Z11countActivePiS_i_param_2];
	mov.u32 	%r1, %tid.x;
	setp.ne.s32 	%p1, %r1, 0;
	@%p1 bra 	$L__BB3_2;
	mov.b32 	%r4, 0;
	st.shared.u32 	[_ZZ11countActivePiS_iE10localCount], %r4;
$L__BB3_2:
	bar.sync 	0;
	mov.u32 	%r5, %ctaid.x;
	mov.u32 	%r6, %ntid.x;
	mad.lo.s32 	%r2, %r5, %r6, %r1;
	setp.ge.s32 	%p2, %r2, %r3;
	@%p2 bra 	$L__BB3_5;
	cvta.to.global.u64 	%rd3, %rd1;
	mul.wide.s32 	%rd4, %r2, 4;
	add.s64 	%rd5, %rd3, %rd4;
	ld.global.u32 	%r7, [%rd5];
	setp.ne.s32 	%p3, %r7, 1;
	@%p3 bra 	$L__BB3_5;
	atom.shared.add.u32 	%r8, [_ZZ11countActivePiS_iE10localCount], 1;
$L__BB3_5:
	setp.ne.s32 	%p4, %r1, 0;
	bar.sync 	0;
	@%p4 bra 	$L__BB3_7;
	ld.shared.u32 	%r9, [_ZZ11countActivePiS_iE10localCount];
	cvta.to.global.u64 	%rd6, %rd2;
	atom.global.add.u32 	%r10, [%rd6], %r9;
$L__BB3_7:
	ret;

}


// ===== COMPILED SASS (sm_100) =====

	.target	sm_100

	.elftype	@"ET_EXEC"


//--------------------- .note.nv.tkinfo           --------------------------
	.section	.note.nv.tkinfo,"",@"SHT_NOTE"
	.sectionflags	@"SHF_NOTE_NV_TKINFO"
	.tkinfo
        /*0018*/ 	.word	0x00000002
        /*0030*/ 	.string	""
        /*0030*/ 	.string	"ptxas"
        /*0030*/ 	.string	"Cuda compilation tools, release 13.0, V13.0.88"
        /*0030*/ 	.string	"Build cuda_13.0.r13.0/compiler.36424714_0"
        /*0030*/ 	.string	"-arch sm_100 -m 64 "



//--------------------- .note.nv.cuinfo           --------------------------
	.section	.note.nv.cuinfo,"",@"SHT_NOTE"
	.sectionflags	@"SHF_NOTE_NV_CUINFO"
        /*0018*/ 	.short	0x0002
        /*001a*/ 	.short	0x0064
        /*001c*/ 	.short	0x0082
	.zero		2


//--------------------- .nv.info                  --------------------------
	.section	.nv.info,"",@"SHT_CUDA_INFO"
	.align	4


	//----- nvinfo : EIATTR_REGCOUNT
	.align		4
        /*0000*/ 	.byte	0x04, 0x2f
        /*0002*/ 	.short	(.L_11 - .L_10)
	.align		4
.L_10:
        /*0004*/ 	.word	index@(_Z10initRandomP17curandStateXORWOWim)
        /*0008*/ 	.word	0x0000001f


	//----- nvinfo : EIATTR_FRAME_SIZE
	.align		4
.L_11:
        /*000c*/ 	.byte	0x04, 0x11
        /*000e*/ 	.short	(.L_13 - .L_12)
	.align		4
.L_12:
        /*0010*/ 	.word	index@(_Z10initRandomP17curandStateXORWOWim)
        /*0014*/ 	.word	0x00000000


	//----- nvinfo : EIATTR_REGCOUNT
	.align		4
.L_13:
        /*0018*/ 	.byte	0x04, 0x2f
        /*001a*/ 	.short	(.L_15 - .L_14)
	.align		4
.L_14:
        /*001c*/ 	.word	index@(_Z13emitParticles14ParticleSystemii)
        /*0020*/ 	.word	0x00000026


	//----- nvinfo : EIATTR_FRAME_SIZE
	.align		4
.L_15:
        /*0024*/ 	.byte	0x04, 0x11
        /*0026*/ 	.short	(.L_17 - .L_16)
	.align		4
.L_16:
        /*0028*/ 	.word	index@(_Z13emitParticles14ParticleSystemii)
        /*002c*/ 	.word	0x00000000


	//----- nvinfo : EIATTR_REGCOUNT
	.align		4
.L_17:
        /*0030*/ 	.byte	0x04, 0x2f
        /*0032*/ 	.short	(.L_19 - .L_18)
	.align		4
.L_18:
        /*0034*/ 	.word	index@(_Z15updateParticles14ParticleSystemif6float3f)
        /*0038*/ 	.word	0x00000028


	//----- nvinfo : EIATTR_FRAME_SIZE
	.align		4
.L_19:
        /*003c*/ 	.byte	0x04, 0x11
        /*003e*/ 	.short	(.L_21 - .L_20)
	.align		4
.L_20:
        /*0040*/ 	.word	index@($__internal_1_$__cuda_sm3x_div_rn_noftz_f32_slowpath)
        /*0044*/ 	.word	0x00000000


	//----- nvinfo : EIATTR_FRAME_SIZE
	.align		4
.L_21:
        /*0048*/ 	.byte	0x04, 0x11
        /*004a*/ 	.short	(.L_23 - .L_22)
	.align		4
.L_22:
        /*004c*/ 	.word	index@($__internal_0_$__cuda_sm20_sqrt_rn_f32_slowpath)
        /*0050*/ 	.word	0x00000000


	//----- nvinfo : EIATTR_FRAME_SIZE
	.align		4
.L_23:
        /*0054*/ 	.byte	0x04, 0x11
        /*0056*/ 	.short	(.L_25 - .L_24)
	.align		4
.L_24:
        /*0058*/ 	.word	index@(_Z15updateParticles14ParticleSystemif6float3f)
        /*005c*/ 	.word	0x00000000


	//----- nvinfo : EIATTR_REGCOUNT
	.align		4
.L_25:
        /*0060*/ 	.byte	0x04, 0x2f
        /*0062*/ 	.short	(.L_27 - .L_26)
	.align		4
.L_26:
        /*0064*/ 	.word	index@(_Z11countActivePiS_i)
        /*0068*/ 	.word	0x00000008


	//----- nvinfo : EIATTR_FRAME_SIZE
	.align		4
.L_27:
        /*006c*/ 	.byte	0x04, 0x11
        /*006e*/ 	.short	(.L_29 - .L_28)
	.align		4
.L_28:
        /*0070*/ 	.word	index@(_Z11countActivePiS_i)
        /*0074*/ 	.word	0x00000000


	//----- nvinfo : EIATTR_MIN_STACK_SIZE
	.align		4
.L_29:
        /*0078*/ 	.byte	0x04, 0x12
        /*007a*/ 	.short	(.L_31 - .L_30)
	.align		4
.L_30:
        /*007c*/ 	.word	index@(_Z11countActivePiS_i)
        /*0080*/ 	.word	0x00000000


	//----- nvinfo : EIATTR_MIN_STACK_SIZE
	.align		4
.L_31:
        /*0084*/ 	.byte	0x04, 0x12
        /*0086*/ 	.short	(.L_33 - .L_32)
	.align		4
.L_32:
        /*0088*/ 	.word	index@(_Z15updateParticles14ParticleSystemif6float3f)
        /*008c*/ 	.word	0x00000000


	//----- nvinfo : EIATTR_MIN_STACK_SIZE
	.align		4
.L_33:
        /*0090*/ 	.byte	0x04, 0x12
        /*0092*/ 	.short	(.L_35 - .L_34)
	.align		4
.L_34:
        /*0094*/ 	.word	index@(_Z13emitParticles14ParticleSystemii)
        /*0098*/ 	.word	0x00000000


	//----- nvinfo : EIATTR_MIN_STACK_SIZE
	.align		4
.L_35:
        /*009c*/ 	.byte	0x04, 0x12
        /*009e*/ 	.short	(.L_37 - .L_36)
	.align		4
.L_36:
        /*00a0*/ 	.word	index@(_Z10initRandomP17curandStateXORWOWim)
        /*00a4*/ 	.word	0x00000000
.L_37:


//--------------------- .nv.compat                --------------------------
	.section	.nv.compat,"",@"SHT_CUDA_COMPAT_INFO"
	.align	4
        /*0000*/ 	.byte	0x02, 0x09, 0x00, 0x00, 0x02, 0x02, 0x01, 0x00, 0x02, 0x05, 0x05, 0x00, 0x03, 0x07, 0x01, 0x01
        /*0010*/ 	.byte	0x02, 0x03, 0x00, 0x00, 0x02, 0x06, 0x01, 0x00, 0x04, 0x0b, 0x08, 0x00, 0x01, 0x00, 0x00, 0x00
        /*0020*/ 	.byte	0x00, 0x00, 0x00, 0x00


//--------------------- .nv.info._Z11countActivePiS_i --------------------------
	.section	.nv.info._Z11countActivePiS_i,"",@"SHT_CUDA_INFO"
	.sectionflags	@""
	.align	4


	//----- nvinfo : EIATTR_CUDA_API_VERSION
	.align		4
        /*0000*/ 	.byte	0x04, 0x37
        /*0002*/ 	.short	(.L_39 - .L_38)
.L_38:
        /*0004*/ 	.word	0x00000082


	//----- nvinfo : EIATTR_KPARAM_INFO
	.align		4
.L_39:
        /*0008*/ 	.byte	0x04, 0x17
        /*000a*/ 	.short	(.L_41 - .L_40)
.L_40:
        /*000c*/ 	.word	0x00000000
        /*0010*/ 	.short	0x0002
        /*0012*/ 	.short	0x0010
        /*0014*/ 	.byte	0x00, 0xf0, 0x11, 0x00


	//----- nvinfo : EIATTR_KPARAM_INFO
	.align		4
.L_41:
        /*0018*/ 	.byte	0x04, 0x17
        /*001a*/ 	.short	(.L_43 - .L_42)
.L_42:
        /*001c*/ 	.word	0x00000000
        /*0020*/ 	.short	0x0001
        /*0022*/ 	.short	0x0008
        /*0024*/ 	.byte	0x00, 0xf5, 0x21, 0x00


	//----- nvinfo : EIATTR_KPARAM_INFO
	.align		4
.L_43:
        /*0028*/ 	.byte	0x04, 0x17
        /*002a*/ 	.short	(.L_45 - .L_44)
.L_44:
        /*002c*/ 	.word	0x00000000
        /*0030*/ 	.short	0x0000
        /*0032*/ 	.short	0x0000
        /*0034*/ 	.byte	0x00, 0xf5, 0x21, 0x00


	//----- nvinfo : EIATTR_SPARSE_MMA_MASK
	.align		4
.L_45:
        /*0038*/ 	.byte	0x03, 0x50
        /*003a*/ 	.short	0x0000


	//----- nvinfo : EIATTR_MAXREG_COUNT
	.align		4
        /*003c*/ 	.byte	0x03, 0x1b
        /*003e*/ 	.short	0x00ff


	//----- nvinfo : EIATTR_NUM_BARRIERS
	.align		4
        /*0040*/ 	.byte	0x02, 0x4c
        /*0042*/ 	.byte	0x01
	.zero		1


	//----- nvinfo : EIATTR_MERCURY_ISA_VERSION
	.align		4
        /*0044*/ 	.byte	0x03, 0x5f
        /*0046*/ 	.short	0x0101


	//----- nvinfo : EIATTR_VRC_CTA_INIT_COUNT
	.align		4
        /*0048*/ 	.byte	0x02, 0x4a
	.zero		1
	.zero		1


	//----- nvinfo : EIATTR_EXIT_INSTR_OFFSETS
	.align		4
        /*004c*/ 	.byte	0x04, 0x1c
        /*004e*/ 	.short	(.L_47 - .L_46)


	//   ....[0]....
.L_46:
        /*0050*/ 	.word	0x000001b0


	//   ....[1]....
        /*0054*/ 	.word	0x00000220


	//----- nvinfo : EIATTR_CRS_STACK_SIZE
	.align		4
.L_47:
        /*0058*/ 	.byte	0x04, 0x1e
        /*005a*/ 	.short	(.L_49 - .L_48)
.L_48:
        /*005c*/ 	.word	0x00000000


	//----- nvinfo : EIATTR_CBANK_PARAM_SIZE
	.align		4
.L_49:
        /*0060*/ 	.byte	0x03, 0x19
        /*0062*/ 	.short	0x0014


	//----- nvinfo : EIATTR_PARAM_CBANK
	.align		4
        /*0064*/ 	.byte	0x04, 0x0a
        /*0066*/ 	.short	(.L_51 - .L_50)
	.align		4
.L_50:
        /*0068*/ 	.word	index@(.nv.constant0._Z11countActivePiS_i)
        /*006c*/ 	.short	0x0380
        /*006e*/ 	.short	0x0014


	//----- nvinfo : EIATTR_SW_WAR
	.align		4
.L_51:
        /*0070*/ 	.byte	0x04, 0x36
        /*0072*/ 	.short	(.L_53 - .L_52)
.L_52:
        /*0074*/ 	.word	0x00000008
.L_53:


//--------------------- .nv.info._Z15updateParticles14ParticleSystemif6float3f --------------------------
	.section	.nv.info._Z15updateParticles14ParticleSystemif6float3f,"",@"SHT_CUDA_INFO"
	.sectionflags	@""
	.align	4


	//----- nvinfo : EIATTR_CUDA_API_VERSION
	.align		4
        /*0000*/ 	.byte	0x04, 0x37
        /*0002*/ 	.short	(.L_55 - .L_54)
.L_54:
        /*0004*/ 	.word	0x00000082


	//----- nvinfo : EIATTR_KPARAM_INFO
	.align		4
.L_55:
        /*0008*/ 	.byte	0x04, 0x17
        /*000a*/ 	.short	(.L_57 - .L_56)
.L_56:
        /*000c*/ 	.word	0x00000000
        /*0010*/ 	.short	0x0004
        /*0012*/ 	.short	0x006c
        /*0014*/ 	.byte	0x00, 0xf0, 0x11, 0x00


	//----- nvinfo : EIATTR_KPARAM_INFO
	.align		4
.L_57:
        /*0018*/ 	.byte	0x04, 0x17
        /*001a*/ 	.short	(.L_59 - .L_58)
.L_58:
        /*001c*/ 	.word	0x00000000
        /*0020*/ 	.short	0x0003
        /*0022*/ 	.short	0x0060
        /*0024*/ 	.byte	0x00, 0xf0, 0x31, 0x00


	//----- nvinfo : EIATTR_KPARAM_INFO
	.align		4
.L_59:
        /*0028*/ 	.byte	0x04, 0x17
        /*002a*/ 	.short	(.L_61 - .L_60)
.L_60:
        /*002c*/ 	.word	0x00000000
        /*0030*/ 	.short	0x0002
        /*0032*/ 	.short	0x005c
        /*0034*/ 	.byte	0x00, 0xf0, 0x11, 0x00


	//----- nvinfo : EIATTR_KPARAM_INFO
	.align		4
.L_61:
        /*0038*/ 	.byte	0x04, 0x17
        /*003a*/ 	.short	(.L_63 - .L_62)
.L_62:
        /*003c*/ 	.word	0x00000000
        /*0040*/ 	.short	0x0001
        /*0042*/ 	.short	0x0058
        /*0044*/ 	.byte	0x00, 0xf0, 0x11, 0x00


	//----- nvinfo : EIATTR_KPARAM_INFO
	.align		4
.L_63:
        /*0048*/ 	.byte	0x04, 0x17
        /*004a*/ 	.short	(.L_65 - .L_64)
.L_64:
        /*004c*/ 	.word	0x00000000
        /*0050*/ 	.short	0x0000
        /*0052*/ 	.short	0x0000
        /*0054*/ 	.byte	0x00, 0xf0, 0x61, 0x01


	//----- nvinfo : EIATTR_SPARSE_MMA_MASK
	.align		4
.L_65:
        /*0058*/ 	.byte	0x03, 0x50
        /*005a*/ 	.short	0x0000


	//----- nvinfo : EIATTR_MAXREG_COUNT
	.align		4
        /*005c*/ 	.byte	0x03, 0x1b
        /*005e*/ 	.short	0x00ff


	//----- nvinfo : EIATTR_MERCURY_ISA_VERSION
	.align		4
        /*0060*/ 	.byte	0x03, 0x5f
        /*0062*/ 	.short	0x0101


	//----- nvinfo : EIATTR_VRC_CTA_INIT_COUNT
	.align		4
        /*0064*/ 	.byte	0x02, 0x4a
	.zero		1
	.zero		1


	//----- nvinfo : EIATTR_EXIT_INSTR_OFFSETS
	.align		4
        /*0068*/ 	.byte	0x04, 0x1c
        /*006a*/ 	.short	(.L_67 - .L_66)


	//   ....[0]....
.L_66:
        /*006c*/ 	.word	0x00000070


	//   ....[1]....
        /*0070*/ 	.word	0x000000d0


	//   ....[2]....
        /*0074*/ 	.word	0x00000d50


	//   ....[3]....
        /*0078*/ 	.word	0x00000e00


	//----- nvinfo : EIATTR_CRS_STACK_SIZE
	.align		4
.L_67:
        /*007c*/ 	.byte	0x04, 0x1e
        /*007e*/ 	.short	(.L_69 - .L_68)
.L_68:
        /*0080*/ 	.word	0x00000000


	//----- nvinfo : EIATTR_CBANK_PARAM_SIZE
	.align		4
.L_69:
        /*0084*/ 	.byte	0x03, 0x19
        /*0086*/ 	.short	0x0070


	//----- nvinfo : EIATTR_PARAM_CBANK
	.align		4
        /*0088*/ 	.byte	0x04, 0x0a
        /*008a*/ 	.short	(.L_71 - .L_70)
	.align		4
.L_70:
        /*008c*/ 	.word	index@(.nv.constant0._Z15updateParticles14ParticleSystemif6float3f)
        /*0090*/ 	.short	0x0380
        /*0092*/ 	.short	0x0070


	//----- nvinfo : EIATTR_SW_WAR
	.align		4
.L_71:
        /*0094*/ 	.byte	0x04, 0x36
        /*0096*/ 	.short	(.L_73 - .L_72)
.L_72:
        /*0098*/ 	.word	0x00000008
.L_73:


//--------------------- .nv.info._Z13emitParticles14ParticleSystemii --------------------------
	.section	.nv.info._Z13emitParticles14ParticleSystemii,"",@"SHT_CUDA_INFO"
	.sectionflags	@""
	.align	4


	//----- nvinfo : EIATTR_CUDA_API_VERSION
	.align		4
        /*0000*/ 	.byte	0x04, 0x37
        /*0002*/ 	.short	(.L_75 - .L_74)
.L_74:
        /*0004*/ 	.word	0x00000082


	//----- nvinfo : EIATTR_KPARAM_INFO
	.align		4
.L_75:
        /*0008*/ 	.byte	0x04, 0x17
        /*000a*/ 	.short	(.L_77 - .L_76)
.L_76:
        /*000c*/ 	.word	0x00000000
        /*0010*/ 	.short	0x0002
        /*0012*/ 	.short	0x005c
        /*0014*/ 	.byte	0x00, 0xf0, 0x11, 0x00


	//----- nvinfo : EIATTR_KPARAM_INFO
	.align		4
.L_77:
        /*0018*/ 	.byte	0x04, 0x17
        /*001a*/ 	.short	(.L_79 - .L_78)
.L_78:
        /*001c*/ 	.word	0x00000000
        /*0020*/ 	.short	0x0001
        /*0022*/ 	.short	0x0058
        /*0024*/ 	.byte	0x00, 0xf0, 0x11, 0x00


	//----- nvinfo : EIATTR_KPARAM_INFO
	.align		4
.L_79:
        /*0028*/ 	.byte	0x04, 0x17
        /*002a*/ 	.short	(.L_81 - .L_80)
.L_80:
        /*002c*/ 	.word	0x00000000
        /*0030*/ 	.short	0x0000
        /*0032*/ 	.short	0x0000
        /*0034*/ 	.byte	0x00, 0xf0, 0x61, 0x01


	//----- nvinfo : EIATTR_SPARSE_MMA_MASK
	.align		4
.L_81:
        /*0038*/ 	.byte	0x03, 0x50
        /*003a*/ 	.short	0x0000


	//----- nvinfo : EIATTR_MAXREG_COUNT
	.align		4
        /*003c*/ 	.byte	0x03, 0x1b
        /*003e*/ 	.short	0x00ff


	//----- nvinfo : EIATTR_MERCURY_ISA_VERSION
	.align		4
        /*0040*/ 	.byte	0x03, 0x5f
        /*0042*/ 	.short	0x0101


	//----- nvinfo : EIATTR_INT_WARP_WIDE_INSTR_OFFSETS
	.align		4
        /*0044*/ 	.byte	0x04, 0x31
        /*0046*/ 	.short	(.L_83 - .L_82)


	//   ....[0]....
.L_82:
        /*0048*/ 	.word	0x000000f0


	//   ....[1]....
        /*004c*/ 	.word	0x00000190


	//----- nvinfo : EIATTR_VRC_CTA_INIT_COUNT
	.align		4
.L_83:
        /*0050*/ 	.byte	0x02, 0x4a
	.zero		1
	.zero		1


	//----- nvinfo : EIATTR_EXIT_INSTR_OFFSETS
	.align		4
        /*0054*/ 	.byte	0x04, 0x1c
        /*0056*/ 	.short	(.L_85 - .L_84)


	//   ....[0]....
.L_84:
        /*0058*/ 	.word	0x00000070


	//   ....[1]....
        /*005c*/ 	.word	0x000000d0


	//   ....[2]....
        /*0060*/ 	.word	0x000001c0


	//   ....[3]....
        /*0064*/ 	.word	0x000015d0


	//----- nvinfo : EIATTR_CRS_STACK_SIZE
	.align		4
.L_85:
        /*0068*/ 	.byte	0x04, 0x1e
        /*006a*/ 	.short	(.L_87 - .L_86)
.L_86:
        /*006c*/ 	.word	0x00000000


	//----- nvinfo : EIATTR_CBANK_PARAM_SIZE
	.align		4
.L_87:
        /*0070*/ 	.byte	0x03, 0x19
        /*0072*/ 	.short	0x0060


	//----- nvinfo : EIATTR_PARAM_CBANK
	.align		4
        /*0074*/ 	.byte	0x04, 0x0a
        /*0076*/ 	.short	(.L_89 - .L_88)
	.align		4
.L_88:
        /*0078*/ 	.word	index@(.nv.constant0._Z13emitParticles14ParticleSystemii)
        /*007c*/ 	.short	0x0380
        /*007e*/ 	.short	0x0060


	//----- nvinfo : EIATTR_SW_WAR
	.align		4
.L_89:
        /*0080*/ 	.byte	0x04, 0x36
        /*0082*/ 	.short	(.L_91 - .L_90)
.L_90:
        /*0084*/ 	.word	0x00000008
.L_91:


//--------------------- .nv.info._Z10initRandomP17curandStateXORWOWim --------------------------
	.section	.nv.info._Z10initRandomP17curandStateXORWOWim,"",@"SHT_CUDA_INFO"
	.sectionflags	@""
	.align	4


	//----- nvinfo : EIATTR_CUDA_API_VERSION
	.align		4
        /*0000*/ 	.byte	0x04, 0x37
        /*0002*/ 	.short	(.L_93 - .L_92)
.L_92:
        /*0004*/ 	.word	0x00000082


	//----- nvinfo : EIATTR_KPARAM_INFO
	.align		4
.L_93:
        /*0008*/ 	.byte	0x04, 0x17
        /*000a*/ 	.short	(.L_95 - .L_94)
.L_94:
        /*000c*/ 	.word	0x00000000
        /*0010*/ 	.short	0x0002
        /*0012*/ 	.short	0x0010
        /*0014*/ 	.byte	0x00, 0xf0, 0x21, 0x00


	//----- nvinfo : EIATTR_KPARAM_INFO
	.align		4
.L_95:
        /*0018*/ 	.byte	0x04, 0x17
        /*001a*/ 	.short	(.L_97 - .L_96)
.L_96:
        /*001c*/ 	.word	0x00000000
        /*0020*/ 	.short	0x0001
        /*0022*/ 	.short	0x0008
        /*0024*/ 	.byte	0x00, 0xf0, 0x11, 0x00


	//----- nvinfo : EIATTR_KPARAM_INFO
	.align		4
.L_97:
        /*0028*/ 	.byte	0x04, 0x17
        /*002a*/ 	.short	(.L_99 - .L_98)
.L_98:
        /*002c*/ 	.word	0x00000000
        /*0030*/ 	.short	0x0000
        /*0032*/ 	.short	0x0000
        /*0034*/ 	.byte	0x00, 0xf5, 0x21, 0x00


	//----- nvinfo : EIATTR_SPARSE_MMA_MASK
	.align		4
.L_99:
        /*0038*/ 	.byte	0x03, 0x50
        /*003a*/ 	.short	0x0000


	//----- nvinfo : EIATTR_MAXREG_COUNT
	.align		4
        /*003c*/ 	.byte	0x03, 0x1b
        /*003e*/ 	.short	0x00ff


	//----- nvinfo : EIATTR_MERCURY_ISA_VERSION
	.align		4
        /*0040*/ 	.byte	0x03, 0x5f
        /*0042*/ 	.short	0x0101


	//----- nvinfo : EIATTR_VRC_CTA_INIT_COUNT
	.align		4
        /*0044*/ 	.byte	0x02, 0x4a
	.zero		1
	.zero		1


	//----- nvinfo : EIATTR_EXIT_INSTR_OFFSETS
	.align		4
        /*0048*/ 	.byte	0x04, 0x1c
        /*004a*/ 	.short	(.L_101 - .L_100)


	//   ....[0]....
.L_100:
        /*004c*/ 	.word	0x00000070


	//   ....[1]....
        /*0050*/ 	.word	0x00000f00


	//----- nvinfo : EIATTR_CRS_STACK_SIZE
	.align		4
.L_101:
        /*0054*/ 	.byte	0x04, 0x1e
        /*0056*/ 	.short	(.L_103 - .L_102)
.L_102:
        /*0058*/ 	.word	0x00000000


	//----- nvinfo : EIATTR_CBANK_PARAM_SIZE
	.align		4
.L_103:
        /*005c*/ 	.byte	0x03, 0x19
        /*005e*/ 	.short	0x0018


	//----- nvinfo : EIATTR_PARAM_CBANK
	.align		4
        /*0060*/ 	.byte	0x04, 0x0a
        /*0062*/ 	.short	(.L_105 - .L_104)
	.align		4
.L_104:
        /*0064*/ 	.word	index@(.nv.constant0._Z10initRandomP17curandStateXORWOWim)
        /*0068*/ 	.short	0x0380
        /*006a*/ 	.short	0x0018


	//----- nvinfo : EIATTR_SW_WAR
	.align		4
.L_105:
        /*006c*/ 	.byte	0x04, 0x36
        /*006e*/ 	.short	(.L_107 - .L_106)
.L_106:
        /*0070*/ 	.word	0x00000008
.L_107:


//--------------------- .nv.callgraph             --------------------------
	.section	.nv.callgraph,"",@"SHT_CUDA_CALLGRAPH"
	.align	4
	.sectionentsize	8
	.align		4
        /*0000*/ 	.word	0x00000000
	.align		4
        /*0004*/ 	.word	0xffffffff
	.align		4
        /*0008*/ 	.word	0x00000000
	.align		4
        /*000c*/ 	.word	0xfffffffe
	.align		4
        /*0010*/ 	.word	0x00000000
	.align		4
        /*0014*/ 	.word	0xfffffffd
	.align		4
        /*0018*/ 	.word	0x00000000
	.align		4
        /*001c*/ 	.word	0xfffffffc


//--------------------- .nv.constant4             --------------------------
	.section	.nv.constant4,"a",@progbits
	.align	8
	.align		8
.nv.constant4:
        /*0000*/ 	.dword	precalc_xorwow_matrix
	.align		8
        /*0008*/ 	.dword	precalc_xorwow_offset_matrix
	.align		8
        /*0010*/ 	.dword	mrg32k3aM1
	.align		8
        /*0018*/ 	.dword	mrg32k3aM2
	.align		8
        /*0020*/ 	.dword	mrg32k3aM1SubSeq
	.align		8
        /*0028*/ 	.dword	mrg32k3aM2SubSeq
	.align		8
        /*0030*/ 	.dword	mrg32k3aM1Seq
	.align		8
        /*0038*/ 	.dword	mrg32k3aM2Seq
	.align		8
        /*0040*/ 	.dword	__cudart_i2opi_f


//--------------------- .nv.constant3             --------------------------
	.section	.nv.constant3,"a",@progbits
	.align	8
.nv.constant3:
	.type		__cr_lgamma_table,@object
	.size		__cr_lgamma_table,(.L_8 - __cr_lgamma_table)
__cr_lgamma_table:
        /*0000*/ 	.byte	0x00, 0x00, 0x00, 0x00, 0x00, 0x00, 0x00, 0x00, 0x00, 0x00, 0x00, 0x00, 0x00, 0x00, 0x00, 0x00
        /*0010*/ 	.byte	0xef, 0x39, 0xfa, 0xfe, 0x42, 0x2e, 0xe6, 0x3f, 0x02, 0x20, 0x2a, 0xfa, 0x0b, 0xab, 0xfc, 0x3f
        /*0020*/ 	.byte	0xf9, 0x2c, 0x92, 0x7c, 0xa7, 0x6c, 0x09, 0x40, 0xc9, 0x79, 0x44, 0x3c, 0x64, 0x26, 0x13, 0x40
        /*0030*/ 	.byte	0xca, 0x01, 0xcf, 0x3a, 0x27, 0x51, 0x1a, 0x40, 0x30, 0xcc, 0x2d, 0xf3, 0xe1, 0x0c, 0x21, 0x40
        /*0040*/ 	.byte	0x0d, 0xb7, 0xfc, 0x82, 0x8e, 0x35, 0x25, 0x40
.L_8:


//--------------------- .text._Z11countActivePiS_i --------------------------
	.section	.text._Z11countActivePiS_i,"ax",@progbits
	.align	128
        .global         _Z11countActivePiS_i
        .type           _Z11countActivePiS_i,@function
        .size           _Z11countActivePiS_i,(.L_x_60 - _Z11countActivePiS_i)
        .other          _Z11countActivePiS_i,@"STO_CUDA_ENTRY STV_DEFAULT"
_Z11countActivePiS_i:
.text._Z11countActivePiS_i:
[----:B------:R-:W-:Y:S01]  /*0000*/  LDC R1, c[0x0][0x37c] ;  /* 0x0000df00ff017b82 */ /* 0x000fe20000000800 */
[----:B------:R-:W0:Y:S07]  /*0010*/  S2R R5, SR_TID.X ;  /* 0x0000000000057919 */ /* 0x000e2e0000002100 */
[----:B------:R-:W1:Y:S01]  /*0020*/  S2UR UR4, SR_CTAID.X ;  /* 0x00000000000479c3 */ /* 0x000e620000002500 */
[----:B------:R-:W2:Y:S01]  /*0030*/  LDCU UR5, c[0x0][0x390] ;  /* 0x00007200ff0577ac */ /* 0x000ea20008000800 */
[----:B------:R-:W-:Y:S01]  /*0040*/  BSSY.RECONVERGENT B0, `(.L_x_0) ;  /* 0x0000015000007945 */ /* 0x000fe20003800200 */
[----:B------:R-:W3:Y:S05]  /*0050*/  LDCU.64 UR6, c[0x0][0x358] ;  /* 0x00006b00ff0677ac */ /* 0x000eea0008000a00 */
[----:B------:R-:W1:Y:S01]  /*0060*/  LDC R0, c[0x0][0x360] ;  /* 0x0000d800ff007b82 */ /* 0x000e620000000800 */
[----:B0-----:R-:W-:Y:S01]  /*0070*/  ISETP.NE.AND P0, PT, R5, RZ, PT ;  /* 0x000000ff0500720c */ /* 0x001fe20003f05270 */
[----:B-1----:R-:W-:-:S05]  /*0080*/  IMAD R5, R0, UR4, R5 ;  /* 0x0000000400057c24 */ /* 0x002fca000f8e0205 */
[----:B--2---:R-:W-:-:S07]  /*0090*/  ISETP.GE.AND P1, PT, R5, UR5, PT ;  /* 0x0000000505007c0c */ /* 0x004fce000bf26270 */
[----:B------:R-:W0:Y:S01]  /*00a0*/  @!P0 S2R R3, SR_CgaCtaId ;  /* 0x0000000000038919 */ /* 0x000e220000008800 */
[----:B------:R-:W-:-:S04]  /*00b0*/  @!P0 MOV R0, 0x400 ;  /* 0x0000040000008802 */ /* 0x000fc80000000f00 */
[----:B0-----:R-:W-:-:S05]  /*00c0*/  @!P0 LEA R0, R3, R0, 0x18 ;  /* 0x0000000003008211 */ /* 0x001fca00078ec0ff */
[----:B------:R0:W-:Y:S01]  /*00d0*/  @!P0 STS [R0], RZ ;  /* 0x000000ff00008388 */ /* 0x0001e20000000800 */
[----:B------:R-:W-:Y:S06]  /*00e0*/  BAR.SYNC.DEFER_BLOCKING 0x0 ;  /* 0x0000000000007b1d */ /* 0x000fec0000010000 */
[----:B---3--:R-:W-:Y:S05]  /*00f0*/  @P1 BRA `(.L_x_1) ;  /* 0x0000000000241947 */ /* 0x008fea0003800000 */
[----:B------:R-:W1:Y:S02]  /*0100*/  LDC.64 R2, c[0x0][0x380] ;  /* 0x0000e000ff027b82 */ /* 0x000e640000000a00 */
[----:B-1----:R-:W-:-:S06]  /*0110*/  IMAD.WIDE R2, R5, 0x4, R2 ;  /* 0x0000000405027825 */ /* 0x002fcc00078e0202 */
[----:B------:R-:W2:Y:S02]  /*0120*/  LDG.E R2, desc[UR6][R2.64] ;  /* 0x0000000602027981 */ /* 0x000ea4000c1e1900 */
[----:B--2---:R-:W-:-:S13]  /*0130*/  ISETP.NE.AND P1, PT, R2, 0x1, PT ;  /* 0x000000010200780c */ /* 0x004fda0003f25270 */
[----:B------:R-:W-:Y:S05]  /*0140*/  @P1 BRA `(.L_x_1) ;  /* 0x0000000000101947 */ /* 0x000fea0003800000 */
[----:B------:R-:W1:Y:S01]  /*0150*/  S2UR UR5, SR_CgaCtaId ;  /* 0x00000000000579c3 */ /* 0x000e620000008800 */
[----:B------:R-:W-:Y:S02]  /*0160*/  UMOV UR4, 0x400 ;  /* 0x0000040000047882 */ /* 0x000fe40000000000 */
[----:B-1----:R-:W-:-:S09]  /*0170*/  ULEA UR4, UR5, UR4, 0x18 ;  /* 0x0000000405047291 */ /* 0x002fd2000f8ec0ff */
[----:B------:R-:W-:Y:S03]  /*0180*/  ATOMS.POPC.INC.32 RZ, [UR4] ;  /* 0x00000000ffff7f8c */ /* 0x000fe6000d800004 */
.L_x_1:
[----:B------:R-:W-:Y:S05]  /*0190*/  BSYNC.RECONVERGENT B0 ;  /* 0x0000000000007941 */ /* 0x000fea0003800200 */
.L_x_0:
[----:B------:R-:W-:Y:S06]  /*01a0*/  BAR.SYNC.DEFER_BLOCKING 0x0 ;  /* 0x0000000000007b1d */ /* 0x000fec0000010000 */
[----:B------:R-:W-:Y:S05]  /*01b0*/  @P0 EXIT ;  /* 0x000000000000094d */ /* 0x000fea0003800000 */
[----:B------:R-:W1:Y:S01]  /*01c0*/  S2UR UR5, SR_CgaCtaId ;  /* 0x00000000000579c3 */ /* 0x000e620000008800 */
[----:B------:R-:W-:-:S07]  /*01d0*/  UMOV UR4, 0x400 ;  /* 0x0000040000047882 */ /* 0x000fce0000000000 */
[----:B------:R-:W2:Y:S01]  /*01e0*/  LDC.64 R2, c[0x0][0x388] ;  /* 0x0000e200ff027b82 */ /* 0x000ea20000000a00 */
[----:B-1----:R-:W-:-:S09]  /*01f0*/  ULEA UR4, UR5, UR4, 0x18 ;  /* 0x0000000405047291 */ /* 0x002fd2000f8ec0ff */
[----:B------:R-:W2:Y:S04]  /*0200*/  LDS R5, [UR4] ;  /* 0x00000004ff057984 */ /* 0x000ea80008000800 */
[----:B--2---:R-:W-:Y:S01]  /*0210*/  REDG.E.ADD.STRONG.GPU desc[UR6][R2.64], R5 ;  /* 0x000000050200798e */ /* 0x004fe2000c12e106 */
[----:B------:R-:W-:Y:S05]  /*0220*/  EXIT ;  /* 0x000000000000794d */ /* 0x000fea0003800000 */
.L_x_2:
[----:B------:R-:W-:-:S00]  /*0230*/  BRA `(.L_x_2) ;  /* 0xfffffffc00fc7947 */ /* 0x000fc0000383ffff */
[----:B------:R-:W-:-:S00]  /*0240*/  NOP ;  /* 0x0000000000007918 */ /* 0x000fc00000000000 */
        /* <DEDUP_REMOVED lines=11> */
.L_x_60:


//--------------------- .text._Z15updateParticles14ParticleSystemif6float3f --------------------------
	.section	.text._Z15updateParticles14ParticleSystemif6float3f,"ax",@progbits
	.align	128
        .global         _Z15updateParticles14ParticleSystemif6float3f
        .type           _Z15updateParticles14ParticleSystemif6float3f,@function
        .size           _Z15updateParticles14ParticleSystemif6float3f,(.L_x_59 - _Z15updateParticles14ParticleSystemif6float3f)
        .other          _Z15updateParticles14ParticleSystemif6float3f,@"STO_CUDA_ENTRY STV_DEFAULT"
_Z15updateParticles14ParticleSystemif6float3f:
.text._Z15updateParticles14ParticleSystemif6float3f:
[----:B------:R-:W-:Y:S01]  /*0000*/  LDC R1, c[0x0][0x37c] ;  /* 0x0000df00ff017b82 */ /* 0x000fe20000000800 */
[----:B------:R-:W0:Y:S07]  /*0010*/  S2R R3, SR_TID.X ;  /* 0x0000000000037919 */ /* 0x000e2e0000002100 */
[----:B------:R-:W0:Y:S01]  /*0020*/  S2UR UR4, SR_CTAID.X ;  /* 0x00000000000479c3 */ /* 0x000e220000002500 */
[----:B------:R-:W1:Y:S07]  /*0030*/  LDCU UR5, c[0x0][0x3d8] ;  /* 0x00007b00ff0577ac */ /* 0x000e6e0008000800 */
[----:B------:R-:W0:Y:S02]  /*0040*/  LDC R2, c[0x0][0x360] ;  /* 0x0000d800ff027b82 */ /* 0x000e240000000800 */
[----:B0-----:R-:W-:-:S05]  /*0050*/  IMAD R2, R2, UR4, R3 ;  /* 0x0000000402027c24 */ /* 0x001fca000f8e0203 */
[----:B-1----:R-:W-:-:S13]  /*0060*/  ISETP.GE.AND P0, PT, R2, UR5, PT ;  /* 0x0000000502007c0c */ /* 0x002fda000bf06270 */
[----:B------:R-:W-:Y:S05]  /*0070*/  @P0 EXIT ;  /* 0x000000000000094d */ /* 0x000fea0003800000 */
[----:B------:R-:W0:Y:S01]  /*0080*/  LDC.64 R36, c[0x0][0x3c0] ;  /* 0x0000f000ff247b82 */ /* 0x000e220000000a00 */
[----:B------:R-:W1:Y:S01]  /*0090*/  LDCU.64 UR4, c[0x0][0x358] ;  /* 0x00006b00ff0477ac */ /* 0x000e620008000a00 */
[----:B0-----:R-:W-:-:S05]  /*00a0*/  IMAD.WIDE R36, R2, 0x4, R36 ;  /* 0x0000000402247825 */ /* 0x001fca00078e0224 */
[----:B-1----:R-:W2:Y:S02]  /*00b0*/  LDG.E R0, desc[UR4][R36.64] ;  /* 0x0000000424007981 */ /* 0x002ea4000c1e1900 */
[----:B--2---:R-:W-:-:S13]  /*00c0*/  ISETP.NE.AND P0, PT, R0, RZ, PT ;  /* 0x000000ff0000720c */ /* 0x004fda0003f05270 */
[----:B------:R-:W-:Y:S05]  /*00d0*/  @!P0 EXIT ;  /* 0x000000000000894d */ /* 0x000fea0003800000 */
[----:B------:R-:W0:Y:S08]  /*00e0*/  LDC.64 R24, c[0x0][0x3a0] ;  /* 0x0000e800ff187b82 */ /* 0x000e300000000a00 */
[----:B------:R-:W1:Y:S08]  /*00f0*/  LDC.64 R22, c[0x0][0x398] ;  /* 0x0000e600ff167b82 */ /* 0x000e700000000a00 */
[----:B------:R-:W2:Y:S01]  /*0100*/  LDC.64 R20, c[0x0][0x3a8] ;  /* 0x0000ea00ff147b82 */ /* 0x000ea20000000a00 */
[----:B0-----:R-:W-:-:S07]  /*0110*/  IMAD.WIDE R24, R2, 0x4, R24 ;  /* 0x0000000402187825 */ /* 0x001fce00078e0218 */
[----:B------:R-:W0:Y:S01]  /*0120*/  LDC.64 R18, c[0x0][0x380] ;  /* 0x0000e000ff127b82 */ /* 0x000e220000000a00 */
[----:B------:R-:W3:Y:S01]  /*0130*/  LDG.E R5, desc[UR4][R24.64] ;  /* 0x0000000418057981 */ /* 0x000ee2000c1e1900 */
[----:B-1----:R-:W-:-:S06]  /*0140*/  IMAD.WIDE R22, R2, 0x4, R22 ;  /* 0x0000000402167825 */ /* 0x002fcc00078e0216 */
[----:B------:R-:W1:Y:S01]  /*0150*/  LDC.64 R16, c[0x0][0x388] ;  /* 0x0000e200ff107b82 */ /* 0x000e620000000a00 */
[----:B------:R-:W4:Y:S01]  /*0160*/  LDG.E R6, desc[UR4][R22.64] ;  /* 0x0000000416067981 */ /* 0x000f22000c1e1900 */
[----:B--2---:R-:W-:-:S06]  /*0170*/  IMAD.WIDE R20, R2, 0x4, R20 ;  /* 0x0000000402147825 */ /* 0x004fcc00078e0214 */
[----:B------:R-:W2:Y:S01]  /*0180*/  LDC.64 R14, c[0x0][0x390] ;  /* 0x0000e400ff0e7b82 */ /* 0x000ea20000000a00 */
[----:B------:R-:W4:Y:S01]  /*0190*/  LDG.E R7, desc[UR4][R20.64] ;  /* 0x0000000414077981 */ /* 0x000f22000c1e1900 */
[----:B0-----:R-:W-:-:S05]  /*01a0*/  IMAD.WIDE R18, R2, 0x4, R18 ;  /* 0x0000000402127825 */ /* 0x001fca00078e0212 */
[----:B------:R0:W5:Y:S01]  /*01b0*/  LDG.E R8, desc[UR4][R18.64] ;  /* 0x0000000412087981 */ /* 0x000162000c1e1900 */
[----:B-1----:R-:W-:-:S05]  /*01c0*/  IMAD.WIDE R16, R2, 0x4, R16 ;  /* 0x0000000402107825 */ /* 0x002fca00078e0210 */
[----:B------:R0:W5:Y:S01]  /*01d0*/  LDG.E R9, desc[UR4][R16.64] ;  /* 0x0000000410097981 */ /* 0x000162000c1e1900 */
[----:B--2---:R-:W-:-:S05]  /*01e0*/  IMAD.WIDE R14, R2, 0x4, R14 ;  /* 0x00000004020e7825 */ /* 0x004fca00078e020e */
[----:B------:R0:W5:Y:S01]  /*01f0*/  LDG.E R10, desc[UR4][R14.64] ;  /* 0x000000040e0a7981 */ /* 0x000162000c1e1900 */
[----:B------:R-:W-:Y:S01]  /*0200*/  BSSY.RECONVERGENT B0, `(.L_x_3) ;  /* 0x0000010000007945 */ /* 0x000fe20003800200 */
[----:B---3--:R-:W-:-:S04]  /*0210*/  FMUL R3, R5, R5 ;  /* 0x0000000505037220 */ /* 0x008fc80000400000 */
[----:B----4-:R-:W-:-:S04]  /*0220*/  FFMA R0, R6, R6, R3 ;  /* 0x0000000606007223 */ /* 0x010fc80000000003 */
[----:B------:R-:W-:-:S05]  /*0230*/  FFMA R0, R7, R7, R0 ;  /* 0x0000000707007223 */ /* 0x000fca0000000000 */
[----:B------:R-:W-:Y:S01]  /*0240*/  IADD3 R4, PT, PT, R0, -0xd000000, RZ ;  /* 0xf300000000047810 */ /* 0x000fe20007ffe0ff */
[----:B------:R0:W1:Y:S03]  /*0250*/  MUFU.RSQ R3, R0 ;  /* 0x0000000000037308 */ /* 0x0000660000001400 */
[----:B------:R-:W-:-:S13]  /*0260*/  ISETP.GT.U32.AND P0, PT, R4, 0x727fffff, PT ;  /* 0x727fffff0400780c */ /* 0x000fda0003f04070 */
[----:B0-----:R-:W-:Y:S05]  /*0270*/  @!P0 BRA `(.L_x_4) ;  /* 0x0000000000108947 */ /* 0x001fea0003800000 */
[----:B------:R-:W-:-:S07]  /*0280*/  MOV R30, 0x2a0 ;  /* 0x000002a0001e7802 */ /* 0x000fce0000000f00 */
[----:B-1---5:R-:W-:Y:S05]  /*0290*/  CALL.REL.NOINC `($__internal_0_$__cuda_sm20_sqrt_rn_f32_slowpath) ;  /* 0x0000000800dc7944 */ /* 0x022fea0003c00000 */
[----:B------:R-:W-:Y:S01]  /*02a0*/  MOV R26, R3 ;  /* 0x00000003001a7202 */ /* 0x000fe20000000f00 */
[----:B------:R-:W-:Y:S06]  /*02b0*/  BRA `(.L_x_5) ;  /* 0x0000000000107947 */ /* 0x000fec0003800000 */
.L_x_4:
[----:B-1----:R-:W-:Y:S01]  /*02c0*/  FMUL.FTZ R11, R0, R3 ;  /* 0x00000003000b7220 */ /* 0x002fe20000410000 */
[----:B------:R-:W-:-:S03]  /*02d0*/  FMUL.FTZ R3, R3, 0.5 ;  /* 0x3f00000003037820 */ /* 0x000fc60000410000 */
[----:B------:R-:W-:-:S04]  /*02e0*/  FFMA R0, -R11, R11, R0 ;  /* 0x0000000b0b007223 */ /* 0x000fc80000000100 */
[----:B------:R-:W-:-:S07]  /*02f0*/  FFMA R26, R0, R3, R11 ;  /* 0x00000003001a7223 */ /* 0x000fce000000000b */
.L_x_5:
[----:B------:R-:W-:Y:S05]  /*0300*/  BSYNC.RECONVERGENT B0 ;  /* 0x0000000000007941 */ /* 0x000fea0003800200 */
.L_x_3:
[----:B------:R-:W-:Y:S01]  /*0310*/  FSETP.GT.AND P0, PT, R26, 0.0010000000474974513054, PT ;  /* 0x3a83126f1a00780b */ /* 0x000fe20003f04000 */
[----:B------:R-:W-:Y:S01]  /*0320*/  BSSY.RECONVERGENT B0, `(.L_x_6) ;  /* 0x0000037000007945 */ /* 0x000fe20003800200 */
[----:B------:R-:W-:Y:S01]  /*0330*/  HFMA2 R11, -RZ, RZ, -2.5546875, -23600 ;  /* 0xc11cf5c3ff0b7431 */ /* 0x000fe200000001ff */
[----:B------:R-:W-:-:S10]  /*0340*/  CS2R R12, SRZ ;  /* 0x00000000000c7805 */ /* 0x000fd4000001ff00 */
[----:B------:R-:W-:Y:S05]  /*0350*/  @!P0 BRA `(.L_x_7) ;  /* 0x0000000000cc8947 */ /* 0x000fea0003800000 */
[----:B------:R-:W0:Y:S01]  /*0360*/  MUFU.RCP R11, R26 ;  /* 0x0000001a000b7308 */ /* 0x000e220000001000 */
[----:B------:R-:W-:Y:S01]  /*0370*/  FMUL R3, R26, 0.10000000149011611938 ;  /* 0x3dcccccd1a037820 */ /* 0x000fe20000400000 */
[----:B------:R-:W-:Y:S03]  /*0380*/  BSSY.RECONVERGENT B1, `(.L_x_8) ;  /* 0x000000e000017945 */ /* 0x000fe60003800200 */
[----:B------:R-:W-:-:S04]  /*0390*/  FMUL R28, R3, R26 ;  /* 0x0000001a031c7220 */ /* 0x000fc80000400000 */
[----:B------:R-:W-:-:S04]  /*03a0*/  FMUL R0, R6, R28 ;  /* 0x0000001c06007220 */ /* 0x000fc80000400000 */
[----:B------:R-:W1:Y:S01]  /*03b0*/  FCHK P0, R0, R26 ;  /* 0x0000001a00007302 */ /* 0x000e620000000000 */
[----:B0-----:R-:W-:-:S04]  /*03c0*/  FFMA R4, R11, -R26, 1 ;  /* 0x3f8000000b047423 */ /* 0x001fc8000000081a */
[----:B------:R-:W-:-:S04]  /*03d0*/  FFMA R11, R11, R4, R11 ;  /* 0x000000040b0b7223 */ /* 0x000fc8000000000b */
[----:B------:R-:W-:-:S04]  /*03e0*/  FFMA R3, R0, R11, RZ ;  /* 0x0000000b00037223 */ /* 0x000fc800000000ff */
[----:B------:R-:W-:-:S04]  /*03f0*/  FFMA R4, R3, -R26, R0 ;  /* 0x8000001a03047223 */ /* 0x000fc80000000000 */
[----:B------:R-:W-:Y:S01]  /*0400*/  FFMA R3, R11, R4, R3 ;  /* 0x000000040b037223 */ /* 0x000fe20000000003 */
[----:B-1----:R-:W-:Y:S06]  /*0410*/  @!P0 BRA `(.L_x_9) ;  /* 0x0000000000108947 */ /* 0x002fec0003800000 */
[----:B------:R-:W-:Y:S02]  /*0420*/  MOV R3, R26 ;  /* 0x0000001a00037202 */ /* 0x000fe40000000f00 */
[----:B------:R-:W-:-:S07]  /*0430*/  MOV R4, 0x450 ;  /* 0x0000045000047802 */ /* 0x000fce0000000f00 */
[----:B-----5:R-:W-:Y:S05]  /*0440*/  CALL.REL.NOINC `($__internal_1_$__cuda_sm3x_div_rn_noftz_f32_slowpath) ;  /* 0x0000000800c47944 */ /* 0x020fea0003c00000 */
[----:B------:R-:W-:-:S07]  /*0450*/  MOV R3, R0 ;  /* 0x0000000000037202 */ /* 0x000fce0000000f00 */
.L_x_9:
[----:B------:R-:W-:Y:S05]  /*0460*/  BSYNC.RECONVERGENT B1 ;  /* 0x0000000000017941 */ /* 0x000fea0003800200 */
.L_x_8:
[----:B------:R-:W0:Y:S01]  /*0470*/  MUFU.RCP R11, R26 ;  /* 0x0000001a000b7308 */ /* 0x000e220000001000 */
[----:B------:R-:W-:Y:S01]  /*0480*/  FMUL R13, R5, R28 ;  /* 0x0000001c050d7220 */ /* 0x000fe20000400000 */
[----:B------:R-:W-:Y:S01]  /*0490*/  BSSY.RECONVERGENT B1, `(.L_x_10) ;  /* 0x000000e000017945 */ /* 0x000fe20003800200 */
[----:B------:R-:W-:-:S05]  /*04a0*/  FADD R12, RZ, -R3 ;  /* 0x80000003ff0c7221 */ /* 0x000fca0000000000 */
        /* <DEDUP_REMOVED lines=8> */
[----:B------:R-:W-:Y:S02]  /*0530*/  MOV R3, R26 ;  /* 0x0000001a00037202 */ /* 0x000fe40000000f00 */
[----:B------:R-:W-:-:S07]  /*0540*/  MOV R4, 0x560 ;  /* 0x0000056000047802 */ /* 0x000fce0000000f00 */
[----:B-----5:R-:W-:Y:S05]  /*0550*/  CALL.REL.NOINC `($__internal_1_$__cuda_sm3x_div_rn_noftz_f32_slowpath) ;  /* 0x0000000800807944 */ /* 0x020fea0003c00000 */
[----:B------:R-:W-:-:S07]  /*0560*/  MOV R11, R0 ;  /* 0x00000000000b7202 */ /* 0x000fce0000000f00 */
.L_x_11:
[----:B------:R-:W-:Y:S05]  /*0570*/  BSYNC.RECONVERGENT B1 ;  /* 0x0000000000017941 */ /* 0x000fea0003800200 */
.L_x_10:
[----:B------:R-:W0:Y:S01]  /*0580*/  MUFU.RCP R3, R26 ;  /* 0x0000001a00037308 */ /* 0x000e220000001000 */
[----:B------:R-:W-:Y:S01]  /*0590*/  FMUL R28, R7, R28 ;  /* 0x0000001c071c7220 */ /* 0x000fe20000400000 */
[----:B------:R-:W-:Y:S01]  /*05a0*/  BSSY.RECONVERGENT B1, `(.L_x_12) ;  /* 0x000000d000017945 */ /* 0x000fe20003800200 */
[----:B------:R-:W-:-:S05]  /*05b0*/  FADD R11, -R11, -9.8100004196166992188 ;  /* 0xc11cf5c30b0b7421 */ /* 0x000fca0000000100 */
        /* <DEDUP_REMOVED lines=11> */
.L_x_13:
[----:B------:R-:W-:Y:S05]  /*0670*/  BSYNC.RECONVERGENT B1 ;  /* 0x0000000000017941 */ /* 0x000fea0003800200 */
.L_x_12:
[----:B------:R-:W-:-:S07]  /*0680*/  FADD R13, RZ, -R0 ;  /* 0x80000000ff0d7221 */ /* 0x000fce0000000000 */
.L_x_7:
[----:B------:R-:W-:Y:S05]  /*0690*/  BSYNC.RECONVERGENT B0 ;  /* 0x0000000000007941 */ /* 0x000fea0003800200 */
.L_x_6:
[----:B------:R-:W0:Y:S01]  /*06a0*/  LDCU.64 UR6, c[0x0][0x3e0] ;  /* 0x00007c00ff0677ac */ /* 0x000e220008000a00 */
[----:B------:R-:W-:Y:S01]  /*06b0*/  BSSY.RECONVERGENT B0, `(.L_x_14) ;  /* 0x0000015000007945 */ /* 0x000fe20003800200 */
[----:B------:R-:W1:Y:S01]  /*06c0*/  LDCU UR8, c[0x0][0x3e8] ;  /* 0x00007d00ff0877ac */ /* 0x000e620008000800 */
[----:B0----5:R-:W-:Y:S01]  /*06d0*/  FADD R26, -R9, UR7 ;  /* 0x00000007091a7e21 */ /* 0x021fe20008000100 */
[----:B------:R-:W-:-:S03]  /*06e0*/  FADD R27, -R8, UR6 ;  /* 0x00000006081b7e21 */ /* 0x000fc60008000100 */
[----:B------:R-:W-:Y:S01]  /*06f0*/  FMUL R0, R26, R26 ;  /* 0x0000001a1a007220 */ /* 0x000fe20000400000 */
[----:B-1----:R-:W-:-:S03]  /*0700*/  FADD R28, -R10, UR8 ;  /* 0x000000080a1c7e21 */ /* 0x002fc60008000100 */
[----:B------:R-:W-:-:S04]  /*0710*/  FFMA R3, R27, R27, R0 ;  /* 0x0000001b1b037223 */ /* 0x000fc80000000000 */
[----:B------:R-:W-:-:S04]  /*0720*/  FFMA R3, R28, R28, R3 ;  /* 0x0000001c1c037223 */ /* 0x000fc80000000003 */
[----:B------:R-:W-:-:S04]  /*0730*/  FADD R0, R3, 0.10000000149011611938 ;  /* 0x3dcccccd03007421 */ /* 0x000fc80000000000 */
[----:B------:R0:W1:Y:S01]  /*0740*/  MUFU.RSQ R3, R0 ;  /* 0x0000000000037308 */ /* 0x0000620000001400 */
[----:B------:R-:W-:-:S04]  /*0750*/  IADD3 R4, PT, PT, R0, -0xd000000, RZ ;  /* 0xf300000000047810 */ /* 0x000fc80007ffe0ff */
[----:B------:R-:W-:-:S13]  /*0760*/  ISETP.GT.U32.AND P0, PT, R4, 0x727fffff, PT ;  /* 0x727fffff0400780c */ /* 0x000fda0003f04070 */
[----:B01----:R-:W-:Y:S05]  /*0770*/  @!P0 BRA `(.L_x_15) ;  /* 0x0000000000108947 */ /* 0x003fea0003800000 */
[----:B------:R-:W-:-:S07]  /*0780*/  MOV R30, 0x7a0 ;  /* 0x000007a0001e7802 */ /* 0x000fce0000000f00 */
[----:B------:R-:W-:Y:S05]  /*0790*/  CALL.REL.NOINC `($__internal_0_$__cuda_sm20_sqrt_rn_f32_slowpath) ;  /* 0x00000004009c7944 */ /* 0x000fea0003c00000 */
[----:B------:R-:W-:Y:S01]  /*07a0*/  MOV R29, R3 ;  /* 0x00000003001d7202 */ /* 0x000fe20000000f00 */
[----:B------:R-:W-:Y:S06]  /*07b0*/  BRA `(.L_x_16) ;  /* 0x0000000000107947 */ /* 0x000fec0003800000 */
.L_x_15:
[----:B------:R-:W-:Y:S01]  /*07c0*/  FMUL.FTZ R29, R0, R3 ;  /* 0x00000003001d7220 */ /* 0x000fe20000410000 */
[----:B------:R-:W-:-:S03]  /*07d0*/  FMUL.FTZ R3, R3, 0.5 ;  /* 0x3f00000003037820 */ /* 0x000fc60000410000 */
[----:B------:R-:W-:-:S04]  /*07e0*/  FFMA R0, -R29, R29, R0 ;  /* 0x0000001d1d007223 */ /* 0x000fc80000000100 */
[----:B------:R-:W-:-:S07]  /*07f0*/  FFMA R29, R0, R3, R29 ;  /* 0x00000003001d7223 */ /* 0x000fce000000001d */
.L_x_16:
[----:B------:R-:W-:Y:S05]  /*0800*/  BSYNC.RECONVERGENT B0 ;  /* 0x0000000000007941 */ /* 0x000fea0003800200 */
.L_x_14:
[----:B------:R-:W0:Y:S01]  /*0810*/  LDCU UR6, c[0x0][0x3ec] ;  /* 0x00007d80ff0677ac */ /* 0x000e220008000800 */
[----:B------:R-:W-:Y:S01]  /*0820*/  FMUL R4, R29, R29 ;  /* 0x0000001d1d047220 */ /* 0x000fe20000400000 */
[----:B------:R-:W-:Y:S03]  /*0830*/  BSSY.RECONVERGENT B0, `(.L_x_17) ;  /* 0x0000010000007945 */ /* 0x000fe60003800200 */
[----:B------:R-:W1:Y:S01]  /*0840*/  MUFU.RCP R31, R4 ;  /* 0x00000004001f7308 */ /* 0x000e620000001000 */
[----:B0-----:R-:W-:-:S07]  /*0850*/  MOV R33, UR6 ;  /* 0x0000000600217c02 */ /* 0x001fce0008000f00 */
[----:B------:R-:W0:Y:S01]  /*0860*/  FCHK P0, R33, R4 ;  /* 0x0000000421007302 */ /* 0x000e220000000000 */
[----:B-1----:R-:W-:-:S04]  /*0870*/  FFMA R0, -R4, R31, 1 ;  /* 0x3f80000004007423 */ /* 0x002fc8000000011f */
[----:B------:R-:W-:-:S04]  /*0880*/  FFMA R31, R31, R0, R31 ;  /* 0x000000001f1f7223 */ /* 0x000fc8000000001f */
[----:B------:R-:W-:-:S04]  /*0890*/  FFMA R0, R31, UR6, RZ ;  /* 0x000000061f007c23 */ /* 0x000fc800080000ff */
[----:B------:R-:W-:-:S04]  /*08a0*/  FFMA R3, -R4, R0, UR6 ;  /* 0x0000000604037e23 */ /* 0x000fc80008000100 */
[----:B------:R-:W-:Y:S01]  /*08b0*/  FFMA R31, R31, R3, R0 ;  /* 0x000000031f1f7223 */ /* 0x000fe20000000000 */
[----:B0-----:R-:W-:Y:S06]  /*08c0*/  @!P0 BRA `(.L_x_18) ;  /* 0x0000000000188947 */ /* 0x001fec0003800000 */
[----:B------:R-:W0:Y:S01]  /*08d0*/  LDCU UR6, c[0x0][0x3ec] ;  /* 0x00007d80ff0677ac */ /* 0x000e220008000800 */
[----:B------:R-:W-:Y:S02]  /*08e0*/  MOV R3, R4 ;  /* 0x0000000400037202 */ /* 0x000fe40000000f00 */
[----:B------:R-:W-:Y:S01]  /*08f0*/  MOV R4, 0x920 ;  /* 0x0000092000047802 */ /* 0x000fe20000000f00 */
[----:B0-----:R-:W-:-:S07]  /*0900*/  IMAD.U32 R0, RZ, RZ, UR6 ;  /* 0x00000006ff007e24 */ /* 0x001fce000f8e00ff */
[----:B------:R-:W-:Y:S05]  /*0910*/  CALL.REL.NOINC `($__internal_1_$__cuda_sm3x_div_rn_noftz_f32_slowpath) ;  /* 0x0000000400907944 */ /* 0x000fea0003c00000 */
[----:B------:R-:W-:-:S07]  /*0920*/  MOV R31, R0 ;  /* 0x00000000001f7202 */ /* 0x000fce0000000f00 */
.L_x_18:
[----:B------:R-:W-:Y:S05]  /*0930*/  BSYNC.RECONVERGENT B0 ;  /* 0x0000000000007941 */ /* 0x000fea0003800200 */
.L_x_17:
[----:B------:R-:W0:Y:S01]  /*0940*/  MUFU.RCP R4, R29 ;  /* 0x0000001d00047308 */ /* 0x000e220000001000 */
[----:B------:R-:W-:Y:S01]  /*0950*/  FMUL R0, R27, R31 ;  /* 0x0000001f1b007220 */ /* 0x000fe20000400000 */
[----:B------:R-:W-:Y:S06]  /*0960*/  BSSY.RECONVERGENT B0, `(.L_x_19) ;  /* 0x000000c000007945 */ /* 0x000fec0003800200 */
        /* <DEDUP_REMOVED lines=9> */
[----:B------:R-:W-:Y:S05]  /*0a00*/  CALL.REL.NOINC `($__internal_1_$__cuda_sm3x_div_rn_noftz_f32_slowpath) ;  /* 0x0000000400547944 */ /* 0x000fea0003c00000 */
[----:B------:R-:W-:-:S07]  /*0a10*/  MOV R27, R0 ;  /* 0x00000000001b7202 */ /* 0x000fce0000000f00 */
.L_x_20:
[----:B------:R-:W-:Y:S05]  /*0a20*/  BSYNC.RECONVERGENT B0 ;  /* 0x0000000000007941 */ /* 0x000fea0003800200 */
.L_x_19:
[----:B------:R-:W0:Y:S01]  /*0a30*/  MUFU.RCP R0, R29 ;  /* 0x0000001d00007308 */ /* 0x000e220000001000 */
[----:B------:R-:W-:Y:S01]  /*0a40*/  FMUL R26, R26, R31 ;  /* 0x0000001f1a1a7220 */ /* 0x000fe20000400000 */
[----:B------:R-:W-:Y:S01]  /*0a50*/  BSSY.RECONVERGENT B0, `(.L_x_21) ;  /* 0x000000e000007945 */ /* 0x000fe20003800200 */
[----:B------:R-:W-:-:S05]  /*0a60*/  FADD R27, R27, R12 ;  /* 0x0000000c1b1b7221 */ /* 0x000fca0000000000 */
        /* <DEDUP_REMOVED lines=10> */
[----:B------:R-:W-:Y:S05]  /*0b10*/  CALL.REL.NOINC `($__internal_1_$__cuda_sm3x_div_rn_noftz_f32_slowpath) ;  /* 0x0000000400107944 */ /* 0x000fea0003c00000 */
[----:B------:R-:W-:-:S07]  /*0b20*/  MOV R12, R0 ;  /* 0x00000000000c7202 */ /* 0x000fce0000000f00 */
.L_x_22:
[----:B------:R-:W-:Y:S05]  /*0b30*/  BSYNC.RECONVERGENT B0 ;  /* 0x0000000000007941 */ /* 0x000fea0003800200 */
.L_x_21:
        /* <DEDUP_REMOVED lines=15> */
.L_x_24:
[----:B------:R-:W-:Y:S05]  /*0c30*/  BSYNC.RECONVERGENT B0 ;  /* 0x0000000000007941 */ /* 0x000fea0003800200 */
.L_x_23:
[----:B------:R-:W0:Y:S01]  /*0c40*/  LDC.64 R30, c[0x0][0x3b0] ;  /* 0x0000ec00ff1e7b82 */ /* 0x000e220000000a00 */
[----:B------:R-:W1:Y:S07]  /*0c50*/  LDCU UR6, c[0x0][0x3dc] ;  /* 0x00007b80ff0677ac */ /* 0x000e6e0008000800 */
[----:B------:R-:W2:Y:S01]  /*0c60*/  LDC.64 R28, c[0x0][0x3b8] ;  /* 0x0000ee00ff1c7b82 */ /* 0x000ea20000000a00 */
[----:B0-----:R-:W-:-:S04]  /*0c70*/  IMAD.WIDE R30, R2, 0x4, R30 ;  /* 0x00000004021e7825 */ /* 0x001fc800078e021e */
[----:B--2---:R-:W-:Y:S02]  /*0c80*/  IMAD.WIDE R28, R2, 0x4, R28 ;  /* 0x00000004021c7825 */ /* 0x004fe400078e021c */
[----:B------:R-:W2:Y:S04]  /*0c90*/  LDG.E R2, desc[UR4][R30.64] ;  /* 0x000000041e027981 */ /* 0x000ea8000c1e1900 */
[----:B------:R-:W3:Y:S01]  /*0ca0*/  LDG.E R28, desc[UR4][R28.64] ;  /* 0x000000041c1c7981 */ /* 0x000ee2000c1e1900 */
[----:B------:R-:W-:Y:S01]  /*0cb0*/  FADD R0, R0, R13 ;  /* 0x0000000d00007221 */ /* 0x000fe20000000000 */
[----:B-1----:R-:W-:Y:S01]  /*0cc0*/  FFMA R12, R12, UR6, R5 ;  /* 0x000000060c0c7c23 */ /* 0x002fe20008000005 */
[----:B------:R-:W-:Y:S02]  /*0cd0*/  FFMA R27, R27, UR6, R6 ;  /* 0x000000061b1b7c23 */ /* 0x000fe40008000006 */
[----:B------:R-:W-:Y:S01]  /*0ce0*/  FFMA R7, R0, UR6, R7 ;  /* 0x0000000600077c23 */ /* 0x000fe20008000007 */
[----:B------:R-:W-:Y:S01]  /*0cf0*/  FFMA R5, R12, UR6, R9 ;  /* 0x000000060c057c23 */ /* 0x000fe20008000009 */
[----:B------:R-:W-:-:S02]  /*0d00*/  FFMA R11, R27, UR6, R8 ;  /* 0x000000061b0b7c23 */ /* 0x000fc40008000008 */
[----:B------:R-:W-:Y:S01]  /*0d10*/  FFMA R9, R7, UR6, R10 ;  /* 0x0000000607097c23 */ /* 0x000fe2000800000a */
[----:B--2---:R-:W-:-:S05]  /*0d20*/  FADD R3, R2, UR6 ;  /* 0x0000000602037e21 */ /* 0x004fca0008000000 */
[----:B---3--:R-:W-:-:S13]  /*0d30*/  FSETP.GE.AND P0, PT, R3, R28, PT ;  /* 0x0000001c0300720b */ /* 0x008fda0003f06000 */
[----:B------:R0:W-:Y:S01]  /*0d40*/  @P0 STG.E desc[UR4][R36.64], RZ ;  /* 0x000000ff24000986 */ /* 0x0001e2000c101904 */
[----:B------:R-:W-:Y:S05]  /*0d50*/  @P0 EXIT ;  /* 0x000000000000094d */ /* 0x000fea0003800000 */
[C---:B------:R-:W-:Y:S01]  /*0d60*/  FSETP.GEU.AND P0, PT, R5.reuse, RZ, PT ;  /* 0x000000ff0500720b */ /* 0x040fe20003f0e000 */
[----:B------:R-:W-:Y:S03]  /*0d70*/  STG.E desc[UR4][R18.64], R11 ;  /* 0x0000000b12007986 */ /* 0x000fe6000c101904 */
[----:B------:R-:W-:-:S05]  /*0d80*/  FSEL R5, R5, RZ, P0 ;  /* 0x000000ff05057208 */ /* 0x000fca0000000000 */
[----:B------:R-:W-:Y:S04]  /*0d90*/  STG.E desc[UR4][R16.64], R5 ;  /* 0x0000000510007986 */ /* 0x000fe8000c101904 */
[----:B------:R-:W-:Y:S01]  /*0da0*/  @!P0 FMUL R12, R12, -0.5 ;  /* 0xbf0000000c0c8820 */ /* 0x000fe20000400000 */
[----:B------:R-:W-:Y:S04]  /*0db0*/  STG.E desc[UR4][R14.64], R9 ;  /* 0x000000090e007986 */ /* 0x000fe8000c101904 */
[----:B------:R-:W-:Y:S04]  /*0dc0*/  STG.E desc[UR4][R22.64], R27 ;  /* 0x0000001b16007986 */ /* 0x000fe8000c101904 */
[----:B------:R-:W-:Y:S04]  /*0dd0*/  STG.E desc[UR4][R24.64], R12 ;  /* 0x0000000c18007986 */ /* 0x000fe8000c101904 */
[----:B------:R-:W-:Y:S04]  /*0de0*/  STG.E desc[UR4][R20.64], R7 ;  /* 0x0000000714007986 */ /* 0x000fe8000c101904 */
[----:B------:R-:W-:Y:S01]  /*0df0*/  STG.E desc[UR4][R30.64], R3 ;  /* 0x000000031e007986 */ /* 0x000fe2000c101904 */
[----:B------:R-:W-:Y:S05]  /*0e00*/  EXIT ;  /* 0x000000000000794d */ /* 0x000fea0003800000 */
        .weak           $__internal_0_$__cuda_sm20_sqrt_rn_f32_slowpath
        .type           $__internal_0_$__cuda_sm20_sqrt_rn_f32_slowpath,@function
        .size           $__internal_0_$__cuda_sm20_sqrt_rn_f32_slowpath,($__internal_1_$__cuda_sm3x_div_rn_noftz_f32_slowpath - $__internal_0_$__cuda_sm20_sqrt_rn_f32_slowpath)
$__internal_0_$__cuda_sm20_sqrt_rn_f32_slowpath:
[----:B------:R-:W-:-:S13]  /*0e10*/  LOP3.LUT P0, RZ, R0, 0x7fffffff, RZ, 0xc0, !PT ;  /* 0x7fffffff00ff7812 */ /* 0x000fda000780c0ff */
[----:B------:R-:W-:Y:S01]  /*0e20*/  @!P0 MOV R3, R0 ;  /* 0x0000000000038202 */ /* 0x000fe20000000f00 */
[----:B------:R-:W-:Y:S06]  /*0e30*/  @!P0 BRA `(.L_x_25) ;  /* 0x0000000000408947 */ /* 0x000fec0003800000 */
[----:B------:R-:W-:-:S13]  /*0e40*/  FSETP.GEU.FTZ.AND P0, PT, R0, RZ, PT ;  /* 0x000000ff0000720b */ /* 0x000fda0003f1e000 */
[----:B------:R-:W-:Y:S01]  /*0e50*/  @!P0 IMAD.MOV.U32 R3, RZ, RZ, 0x7fffffff ;  /* 0x7fffffffff038424 */ /* 0x000fe200078e00ff */
[----:B------:R-:W-:Y:S06]  /*0e60*/  @!P0 BRA `(.L_x_25) ;  /* 0x0000000000348947 */ /* 0x000fec0003800000 */
[----:B------:R-:W-:-:S13]  /*0e70*/  FSETP.GTU.FTZ.AND P0, PT, |R0|, +INF , PT ;  /* 0x7f8000000000780b */ /* 0x000fda0003f1c200 */
[----:B------:R-:W-:Y:S01]  /*0e80*/  @P0 FADD.FTZ R3, R0, 1 ;  /* 0x3f80000000030421 */ /* 0x000fe20000010000 */
[----:B------:R-:W-:Y:S06]  /*0e90*/  @P0 BRA `(.L_x_25) ;  /* 0x0000000000280947 */ /* 0x000fec0003800000 */
[----:B------:R-:W-:-:S13]  /*0ea0*/  FSETP.NEU.FTZ.AND P0, PT, |R0|, +INF , PT ;  /* 0x7f8000000000780b */ /* 0x000fda0003f1d200 */
[----:B------:R-:W-:-:S04]  /*0eb0*/  @P0 FFMA R4, R0, 1.84467440737095516160e+19, RZ ;  /* 0x5f80000000040823 */ /* 0x000fc800000000ff */
[----:B------:R-:W0:Y:S02]  /*0ec0*/  @P0 MUFU.RSQ R3, R4 ;  /* 0x0000000400030308 */ /* 0x000e240000001400 */
[----:B0-----:R-:W-:-:S04]  /*0ed0*/  @P0 FMUL.FTZ R29, R4, R3 ;  /* 0x00000003041d0220 */ /* 0x001fc80000410000 */
[----:B------:R-:W-:-:S04]  /*0ee0*/  @P0 FADD.FTZ R31, -R29, -RZ ;  /* 0x800000ff1d1f0221 */ /* 0x000fc80000010100 */
[----:B------:R-:W-:Y:S01]  /*0ef0*/  @P0 FFMA R32, R29, R31, R4 ;  /* 0x0000001f1d200223 */ /* 0x000fe20000000004 */
[----:B------:R-:W-:Y:S01]  /*0f00*/  @P0 FMUL.FTZ R31, R3, 0.5 ;  /* 0x3f000000031f0820 */ /* 0x000fe20000410000 */
[----:B------:R-:W-:-:S03]  /*0f10*/  @!P0 MOV R3, R0 ;  /* 0x0000000000038202 */ /* 0x000fc60000000f00 */
[----:B------:R-:W-:-:S04]  /*0f20*/  @P0 FFMA R31, R32, R31, R29 ;  /* 0x0000001f201f0223 */ /* 0x000fc8000000001d */
[----:B------:R-:W-:-:S07]  /*0f30*/  @P0 FMUL.FTZ R3, R31, 2.3283064365386962891e-10 ;  /* 0x2f8000001f030820 */ /* 0x000fce0000410000 */
.L_x_25:
[----:B------:R-:W-:-:S04]  /*0f40*/  HFMA2 R31, -RZ, RZ, 0, 0 ;  /* 0x00000000ff1f7431 */ /* 0x000fc800000001ff */
[----:B------:R-:W-:Y:S05]  /*0f50*/  RET.REL.NODEC R30 `(_Z15updateParticles14ParticleSystemif6float3f) ;  /* 0xfffffff01e287950 */ /* 0x000fea0003c3ffff */
        .weak           $__internal_1_$__cuda_sm3x_div_rn_noftz_f32_slowpath
        .type           $__internal_1_$__cuda_sm3x_div_rn_noftz_f32_slowpath,@function
        .size           $__internal_1_$__cuda_sm3x_div_rn_noftz_f32_slowpath,(.L_x_59 - $__internal_1_$__cuda_sm3x_div_rn_noftz_f32_slowpath)
$__internal_1_$__cuda_sm3x_div_rn_noftz_f32_slowpath:
[----:B------:R-:W-:Y:S01]  /*0f60*/  SHF.R.U32.HI R30, RZ, 0x17, R3 ;  /* 0x00000017ff1e7819 */ /* 0x000fe20000011603 */
[----:B------:R-:W-:Y:S01]  /*0f70*/  BSSY.RECONVERGENT B2, `(.L_x_26) ;  /* 0x0000063000027945 */ /* 0x000fe20003800200 */
[----:B------:R-:W-:Y:S02]  /*0f80*/  SHF.R.U32.HI R32, RZ, 0x17, R0 ;  /* 0x00000017ff207819 */ /* 0x000fe40000011600 */
[----:B------:R-:W-:Y:S02]  /*0f90*/  LOP3.LUT R30, R30, 0xff, RZ, 0xc0, !PT ;  /* 0x000000ff1e1e7812 */ /* 0x000fe400078ec0ff */
[----:B------:R-:W-:Y:S02]  /*0fa0*/  LOP3.LUT R32, R32, 0xff, RZ, 0xc0, !PT ;  /* 0x000000ff20207812 */ /* 0x000fe400078ec0ff */
[----:B------:R-:W-:Y:S02]  /*0fb0*/  IADD3 R33, PT, PT, R30, -0x1, RZ ;  /* 0xffffffff1e217810 */ /* 0x000fe40007ffe0ff */
[----:B------:R-:W-:-:S02]  /*0fc0*/  IADD3 R34, PT, PT, R32, -0x1, RZ ;  /* 0xffffffff20227810 */ /* 0x000fc40007ffe0ff */
[----:B------:R-:W-:-:S04]  /*0fd0*/  ISETP.GT.U32.AND P0, PT, R33, 0xfd, PT ;  /* 0x000000fd2100780c */ /* 0x000fc80003f04070 */
[----:B------:R-:W-:-:S13]  /*0fe0*/  ISETP.GT.U32.OR P0, PT, R34, 0xfd, P0 ;  /* 0x000000fd2200780c */ /* 0x000fda0000704470 */
[----:B------:R-:W-:Y:S01]  /*0ff0*/  @!P0 MOV R34, RZ ;  /* 0x000000ff00228202 */ /* 0x000fe20000000f00 */
[----:B------:R-:W-:Y:S06]  /*1000*/  @!P0 BRA `(.L_x_27) ;  /* 0x0000000000608947 */ /* 0x000fec0003800000 */
[----:B------:R-:W-:Y:S02]  /*1010*/  FSETP.GTU.FTZ.AND P0, PT, |R0|, +INF , PT ;  /* 0x7f8000000000780b */ /* 0x000fe40003f1c200 */
[----:B------:R-:W-:-:S04]  /*1020*/  FSETP.GTU.FTZ.AND P1, PT, |R3|, +INF , PT ;  /* 0x7f8000000300780b */ /* 0x000fc80003f3c200 */
[----:B------:R-:W-:-:S13]  /*1030*/  PLOP3.LUT P0, PT, P0, P1, PT, 0xf8, 0x8f ;  /* 0x00000000008f781c */ /* 0x000fda0000703f70 */
[----:B------:R-:W-:Y:S05]  /*1040*/  @P0 BRA `(.L_x_28) ;  /* 0x0000000400500947 */ /* 0x000fea0003800000 */
[----:B------:R-:W-:-:S13]  /*1050*/  LOP3.LUT P0, RZ, R3, 0x7fffffff, R0, 0xc8, !PT ;  /* 0x7fffffff03ff7812 */ /* 0x000fda000780c800 */
[----:B------:R-:W-:Y:S05]  /*1060*/  @!P0 BRA `(.L_x_29) ;  /* 0x0000000400408947 */ /* 0x000fea0003800000 */
[C---:B------:R-:W-:Y:S02]  /*1070*/  FSETP.NEU.FTZ.AND P2, PT, |R0|.reuse, +INF , PT ;  /* 0x7f8000000000780b */ /* 0x040fe40003f5d200 */
[----:B------:R-:W-:Y:S02]  /*1080*/  FSETP.NEU.FTZ.AND P1, PT, |R3|, +INF , PT ;  /* 0x7f8000000300780b */ /* 0x000fe40003f3d200 */
[----:B------:R-:W-:-:S11]  /*1090*/  FSETP.NEU.FTZ.AND P0, PT, |R0|, +INF , PT ;  /* 0x7f8000000000780b */ /* 0x000fd60003f1d200 */
[----:B------:R-:W-:Y:S05]  /*10a0*/  @!P1 BRA !P2, `(.L_x_29) ;  /* 0x0000000400309947 */ /* 0x000fea0005000000 */
[----:B------:R-:W-:-:S04]  /*10b0*/  LOP3.LUT P2, RZ, R0, 0x7fffffff, RZ, 0xc0, !PT ;  /* 0x7fffffff00ff7812 */ /* 0x000fc8000784c0ff */
[----:B------:R-:W-:-:S13]  /*10c0*/  PLOP3.LUT P1, PT, P1, P2, PT, 0x2f, 0xf2 ;  /* 0x0000000000f2781c */ /* 0x000fda0000f24577 */
[----:B------:R-:W-:Y:S05]  /*10d0*/  @P1 BRA `(.L_x_30) ;  /* 0x00000004001c1947 */ /* 0x000fea0003800000 */
[----:B------:R-:W-:-:S04]  /*10e0*/  LOP3.LUT P1, RZ, R3, 0x7fffffff, RZ, 0xc0, !PT ;  /* 0x7fffffff03ff7812 */ /* 0x000fc8000782c0ff */
[----:B------:R-:W-:-:S13]  /*10f0*/  PLOP3.LUT P0, PT, P0, P1, PT, 0x2f, 0xf2 ;  /* 0x0000000000f2781c */ /* 0x000fda0000702577 */
[----:B------:R-:W-:Y:S05]  /*1100*/  @P0 BRA `(.L_x_31) ;  /* 0x0000000400040947 */ /* 0x000fea0003800000 */
[----:B------:R-:W-:Y:S02]  /*1110*/  IADD3 R34, PT, PT, R32, -0x1, RZ ;  /* 0xffffffff20227810 */ /* 0x000fe40007ffe0ff */
[----:B------:R-:W-:Y:S02]  /*1120*/  ISETP.GE.AND P1, PT, R33, RZ, PT ;  /* 0x000000ff2100720c */ /* 0x000fe40003f26270 */
[----:B------:R-:W-:-:S11]  /*1130*/  ISETP.GE.AND P0, PT, R34, RZ, PT ;  /* 0x000000ff2200720c */ /* 0x000fd60003f06270 */
[----:B------:R-:W-:Y:S02]  /*1140*/  @!P1 FFMA R3, R3, 1.84467440737095516160e+19, RZ ;  /* 0x5f80000003039823 */ /* 0x000fe400000000ff */
[----:B------:R-:W-:Y:S01]  /*1150*/  @P0 MOV R34, RZ ;  /* 0x000000ff00220202 */ /* 0x000fe20000000f00 */
[----:B------:R-:W-:Y:S01]  /*1160*/  @!P0 FFMA R0, R0, 1.84467440737095516160e+19, RZ ;  /* 0x5f80000000008823 */ /* 0x000fe200000000ff */
[----:B------:R-:W-:-:S04]  /*1170*/  @!P0 MOV R34, 0xffffffc0 ;  /* 0xffffffc000228802 */ /* 0x000fc80000000f00 */
[----:B------:R-:W-:-:S07]  /*1180*/  @!P1 IADD3 R34, PT, PT, R34, 0x40, RZ ;  /* 0x0000004022229810 */ /* 0x000fce0007ffe0ff */
.L_x_27:
[----:B------:R-:W-:Y:S01]  /*1190*/  LEA R33, R30, 0xc0800000, 0x17 ;  /* 0xc08000001e217811 */ /* 0x000fe200078eb8ff */
[----:B------:R-:W-:Y:S01]  /*11a0*/  VIADD R35, R32, 0xffffff81 ;  /* 0xffffff8120237836 */ /* 0x000fe20000000000 */
[----:B------:R-:W-:Y:S02]  /*11b0*/  BSSY.RECONVERGENT B3, `(.L_x_32) ;  /* 0x0000035000037945 */ /* 0x000fe40003800200 */
[----:B------:R-:W-:-:S04]  /*11c0*/  IADD3 R33, PT, PT, -R33, R3, RZ ;  /* 0x0000000321217210 */ /* 0x000fc80007ffe1ff */
[----:B------:R0:W1:Y:S01]  /*11d0*/  MUFU.RCP R3, R33 ;  /* 0x0000002100037308 */ /* 0x0000620000001000 */
[----:B------:R-:W-:Y:S01]  /*11e0*/  FADD.FTZ R32, -R33, -RZ ;  /* 0x800000ff21207221 */ /* 0x000fe20000010100 */
[C---:B0-----:R-:W-:Y:S01]  /*11f0*/  IMAD R33, R35.reuse, -0x800000, R0 ;  /* 0xff80000023217824 */ /* 0x041fe200078e0200 */
[----:B------:R-:W-:-:S04]  /*1200*/  IADD3 R35, PT, PT, R35, 0x7f, -R30 ;  /* 0x0000007f23237810 */ /* 0x000fc80007ffe81e */
[----:B------:R-:W-:Y:S01]  /*1210*/  IADD3 R34, PT, PT, R35, R34, RZ ;  /* 0x0000002223227210 */ /* 0x000fe20007ffe0ff */
[----:B-1----:R-:W-:-:S04]  /*1220*/  FFMA R0, R3, R32, 1 ;  /* 0x3f80000003007423 */ /* 0x002fc80000000020 */
[----:B------:R-:W-:-:S04]  /*1230*/  FFMA R0, R3, R0, R3 ;  /* 0x0000000003007223 */ /* 0x000fc80000000003 */
[----:B------:R-:W-:-:S04]  /*1240*/  FFMA R35, R33, R0, RZ ;  /* 0x0000000021237223 */ /* 0x000fc800000000ff */
[----:B------:R-:W-:-:S04]  /*1250*/  FFMA R3, R32, R35, R33 ;  /* 0x0000002320037223 */ /* 0x000fc80000000021 */
[----:B------:R-:W-:-:S04]  /*1260*/  FFMA R3, R0, R3, R35 ;  /* 0x0000000300037223 */ /* 0x000fc80000000023 */
[----:B------:R-:W-:-:S04]  /*1270*/  FFMA R30, R32, R3, R33 ;  /* 0x00000003201e7223 */ /* 0x000fc80000000021 */
[----:B------:R-:W-:-:S05]  /*1280*/  FFMA R35, R0, R30, R3 ;  /* 0x0000001e00237223 */ /* 0x000fca0000000003 */
[----:B------:R-:W-:-:S04]  /*1290*/  SHF.R.U32.HI R33, RZ, 0x17, R35 ;  /* 0x00000017ff217819 */ /* 0x000fc80000011623 */
[----:B------:R-:W-:-:S04]  /*12a0*/  LOP3.LUT R33, R33, 0xff, RZ, 0xc0, !PT ;  /* 0x000000ff21217812 */ /* 0x000fc800078ec0ff */
[----:B------:R-:W-:-:S04]  /*12b0*/  IADD3 R32, PT, PT, R33, R34, RZ ;  /* 0x0000002221207210 */ /* 0x000fc80007ffe0ff */
[----:B------:R-:W-:-:S04]  /*12c0*/  IADD3 R33, PT, PT, R32, -0x1, RZ ;  /* 0xffffffff20217810 */ /* 0x000fc80007ffe0ff */
[----:B------:R-:W-:-:S13]  /*12d0*/  ISETP.GE.U32.AND P0, PT, R33, 0xfe, PT ;  /* 0x000000fe2100780c */ /* 0x000fda0003f06070 */
[----:B------:R-:W-:Y:S05]  /*12e0*/  @!P0 BRA `(.L_x_33) ;  /* 0x0000000000808947 */ /* 0x000fea0003800000 */
[----:B------:R-:W-:-:S13]  /*12f0*/  ISETP.GT.AND P0, PT, R32, 0xfe, PT ;  /* 0x000000fe2000780c */ /* 0x000fda0003f04270 */
[----:B------:R-:W-:Y:S05]  /*1300*/  @P0 BRA `(.L_x_34) ;  /* 0x00000000006c0947 */ /* 0x000fea0003800000 */
[----:B------:R-:W-:-:S13]  /*1310*/  ISETP.GE.AND P0, PT, R32, 0x1, PT ;  /* 0x000000012000780c */ /* 0x000fda0003f06270 */
[----:B------:R-:W-:Y:S05]  /*1320*/  @P0 BRA `(.L_x_35) ;  /* 0x0000000000740947 */ /* 0x000fea0003800000 */
[----:B------:R-:W-:Y:S02]  /*1330*/  ISETP.GE.AND P0, PT, R32, -0x18, PT ;  /* 0xffffffe82000780c */ /* 0x000fe40003f06270 */
[----:B------:R-:W-:-:S11]  /*1340*/  LOP3.LUT R35, R35, 0x80000000, RZ, 0xc0, !PT ;  /* 0x8000000023237812 */ /* 0x000fd600078ec0ff */
[----:B------:R-:W-:Y:S05]  /*1350*/  @!P0 BRA `(.L_x_35) ;  /* 0x0000000000688947 */ /* 0x000fea0003800000 */
[CCC-:B------:R-:W-:Y:S01]  /*1360*/  FFMA.RP R34, R0.reuse, R30.reuse, R3.reuse ;  /* 0x0000001e00227223 */ /* 0x1c0fe20000008003 */
[CCC-:B------:R-:W-:Y:S01]  /*1370*/  FFMA.RM R33, R0.reuse, R30.reuse, R3.reuse ;  /* 0x0000001e00217223 */ /* 0x1c0fe20000004003 */
[----:B------:R-:W-:Y:S01]  /*1380*/  FFMA.RZ R0, R0, R30, R3 ;  /* 0x0000001e00007223 */ /* 0x000fe2000000c003 */
[C---:B------:R-:W-:Y:S02]  /*1390*/  ISETP.NE.AND P2, PT, R32.reuse, RZ, PT ;  /* 0x000000ff2000720c */ /* 0x040fe40003f45270 */
[----:B------:R-:W-:Y:S02]  /*13a0*/  ISETP.NE.AND P1, PT, R32, RZ, PT ;  /* 0x000000ff2000720c */ /* 0x000fe40003f25270 */
[----:B------:R-:W-:Y:S02]  /*13b0*/  LOP3.LUT R0, R0, 0x7fffff, RZ, 0xc0, !PT ;  /* 0x007fffff00007812 */ /* 0x000fe400078ec0ff */
[----:B------:R-:W-:Y:S02]  /*13c0*/  FSETP.NEU.FTZ.AND P0, PT, R34, R33, PT ;  /* 0x000000212200720b */ /* 0x000fe40003f1d000 */
[----:B------:R-:W-:-:S02]  /*13d0*/  LOP3.LUT R3, R0, 0x800000, RZ, 0xfc, !PT ;  /* 0x0080000000037812 */ /* 0x000fc400078efcff */
[C---:B------:R-:W-:Y:S02]  /*13e0*/  IADD3 R0, PT, PT, R32.reuse, 0x20, RZ ;  /* 0x0000002020007810 */ /* 0x040fe40007ffe0ff */
[----:B------:R-:W-:Y:S02]  /*13f0*/  IADD3 R32, PT, PT, -R32, RZ, RZ ;  /* 0x000000ff20207210 */ /* 0x000fe40007ffe1ff */
[----:B------:R-:W-:Y:S02]  /*1400*/  SHF.L.U32 R0, R3, R0, RZ ;  /* 0x0000000003007219 */ /* 0x000fe400000006ff */
[----:B------:R-:W-:Y:S02]  /*1410*/  SEL R30, R32, RZ, P2 ;  /* 0x000000ff201e7207 */ /* 0x000fe40001000000 */
[----:B------:R-:W-:Y:S02]  /*1420*/  ISETP.NE.AND P1, PT, R0, RZ, P1 ;  /* 0x000000ff0000720c */ /* 0x000fe40000f25270 */
[----:B------:R-:W-:-:S02]  /*1430*/  SHF.R.U32.HI R30, RZ, R30, R3 ;  /* 0x0000001eff1e7219 */ /* 0x000fc40000011603 */
[----:B------:R-:W-:Y:S02]  /*1440*/  PLOP3.LUT P0, PT, P0, P1, PT, 0xf8, 0x8f ;  /* 0x00000000008f781c */ /* 0x000fe40000703f70 */
[----:B------:R-:W-:Y:S02]  /*1450*/  SHF.R.U32.HI R0, RZ, 0x1, R30 ;  /* 0x00000001ff007819 */ /* 0x000fe4000001161e */
[----:B------:R-:W-:-:S04]  /*1460*/  SEL R3, RZ, 0x1, !P0 ;  /* 0x00000001ff037807 */ /* 0x000fc80004000000 */
[----:B------:R-:W-:-:S04]  /*1470*/  LOP3.LUT R3, R3, 0x1, R0, 0xf8, !PT ;  /* 0x0000000103037812 */ /* 0x000fc800078ef800 */
[----:B------:R-:W-:-:S04]  /*1480*/  LOP3.LUT R3, R3, R30, RZ, 0xc0, !PT ;  /* 0x0000001e03037212 */ /* 0x000fc800078ec0ff */
[----:B------:R-:W-:-:S04]  /*1490*/  IADD3 R0, PT, PT, R0, R3, RZ ;  /* 0x0000000300007210 */ /* 0x000fc80007ffe0ff */
[----:B------:R-:W-:Y:S01]  /*14a0*/  LOP3.LUT R35, R0, R35, RZ, 0xfc, !PT ;  /* 0x0000002300237212 */ /* 0x000fe200078efcff */
[----:B------:R-:W-:Y:S06]  /*14b0*/  BRA `(.L_x_35) ;  /* 0x0000000000107947 */ /* 0x000fec0003800000 */
.L_x_34:
[----:B------:R-:W-:-:S04]  /*14c0*/  LOP3.LUT R35, R35, 0x80000000, RZ, 0xc0, !PT ;  /* 0x8000000023237812 */ /* 0x000fc800078ec0ff */
[----:B------:R-:W-:Y:S01]  /*14d0*/  LOP3.LUT R35, R35, 0x7f800000, RZ, 0xfc, !PT ;  /* 0x7f80000023237812 */ /* 0x000fe200078efcff */
[----:B------:R-:W-:Y:S06]  /*14e0*/  BRA `(.L_x_35) ;  /* 0x0000000000047947 */ /* 0x000fec0003800000 */
.L_x_33:
[----:B------:R-:W-:-:S07]  /*14f0*/  LEA R35, R34, R35, 0x17 ;  /* 0x0000002322237211 */ /* 0x000fce00078eb8ff */
.L_x_35:
[----:B------:R-:W-:Y:S05]  /*1500*/  BSYNC.RECONVERGENT B3 ;  /* 0x0000000000037941 */ /* 0x000fea0003800200 */
.L_x_32:
[----:B------:R-:W-:Y:S05]  /*1510*/  BRA `(.L_x_36) ;  /* 0x0000000000207947 */ /* 0x000fea0003800000 */
.L_x_31:
[----:B------:R-:W-:-:S04]  /*1520*/  LOP3.LUT R0, R3, 0x80000000, R0, 0x48, !PT ;  /* 0x8000000003007812 */ /* 0x000fc800078e4800 */
[----:B------:R-:W-:Y:S01]  /*1530*/  LOP3.LUT R35, R0, 0x7f800000, RZ, 0xfc, !PT ;  /* 0x7f80000000237812 */ /* 0x000fe200078efcff */
[----:B------:R-:W-:Y:S06]  /*1540*/  BRA `(.L_x_36) ;  /* 0x0000000000147947 */ /* 0x000fec0003800000 */
.L_x_30:
[----:B------:R-:W-:Y:S01]  /*1550*/  LOP3.LUT R35, R3, 0x80000000, R0, 0x48, !PT ;  /* 0x8000000003237812 */ /* 0x000fe200078e4800 */
[----:B------:R-:W-:Y:S06]  /*1560*/  BRA `(.L_x_36) ;  /* 0x00000000000c7947 */ /* 0x000fec0003800000 */
.L_x_29:
[----:B------:R-:W0:Y:S01]  /*1570*/  MUFU.RSQ R35, -QNAN ;  /* 0xffc0000000237908 */ /* 0x000e220000001400 */
[----:B------:R-:W-:Y:S05]  /*1580*/  BRA `(.L_x_36) ;  /* 0x0000000000047947 */ /* 0x000fea0003800000 */
.L_x_28:
[----:B------:R-:W-:-:S07]  /*1590*/  FADD.FTZ R35, R0, R3 ;  /* 0x0000000300237221 */ /* 0x000fce0000010000 */
.L_x_36:
[----:B------:R-:W-:Y:S05]  /*15a0*/  BSYNC.RECONVERGENT B2 ;  /* 0x0000000000027941 */ /* 0x000fea0003800200 */
.L_x_26:
[----:B------:R-:W-:Y:S01]  /*15b0*/  HFMA2 R33, -RZ, RZ, 0, 0 ;  /* 0x00000000ff217431 */ /* 0x000fe200000001ff */
[----:B------:R-:W-:Y:S02]  /*15c0*/  MOV R32, R4 ;  /* 0x0000000400207202 */ /* 0x000fe40000000f00 */
[----:B0-----:R-:W-:Y:S02]  /*15d0*/  MOV R0, R35 ;  /* 0x0000002300007202 */ /* 0x001fe40000000f00 */
[----:B------:R-:W-:Y:S05]  /*15e0*/  RET.REL.NODEC R32 `(_Z15updateParticles14ParticleSystemif6float3f) ;  /* 0xffffffe820847950 */ /* 0x000fea0003c3ffff */
.L_x_37:
        /* <DEDUP_REMOVED lines=9> */
.L_x_59:


//--------------------- .text._Z13emitParticles14ParticleSystemii --------------------------
	.section	.text._Z13emitParticles14ParticleSystemii,"ax",@progbits
	.align	128
        .global         _Z13emitParticles14ParticleSystemii
        .type           _Z13emitParticles14ParticleSystemii,@function
        .size           _Z13emitParticles14ParticleSystemii,(.L_x_62 - _Z13emitParticles14ParticleSystemii)
        .other          _Z13emitParticles14ParticleSystemii,@"STO_CUDA_ENTRY STV_DEFAULT"
_Z13emitParticles14ParticleSystemii:
.text._Z13emitParticles14ParticleSystemii:
        /* <DEDUP_REMOVED lines=13> */
[----:B------:R-:W-:Y:S05]  /*00d0*/  @P0 EXIT ;  /* 0x000000000000094d */ /* 0x000fea0003800000 */
[----:B------:R-:W0:Y:S01]  /*00e0*/  S2R R7, SR_LANEID ;  /* 0x0000000000077919 */ /* 0x000e220000000000 */
[----:B------:R-:W-:Y:S01]  /*00f0*/  VOTEU.ANY UR4, UPT, PT ;  /* 0x0000000000047886 */ /* 0x000fe200038e0100 */
[----:B------:R-:W1:Y:S01]  /*0100*/  LDC.64 R4, c[0x0][0x3c8] ;  /* 0x0000f200ff047b82 */ /* 0x000e620000000a00 */
[----:B------:R-:W0:Y:S08]  /*0110*/  FLO.U32 R6, UR4 ;  /* 0x0000000400067d00 */ /* 0x000e3000080e0000 */
[----:B------:R-:W1:Y:S01]  /*0120*/  POPC R3, UR4 ;  /* 0x0000000400037d09 */ /* 0x000e620008000000 */
[----:B0-----:R-:W-:-:S13]  /*0130*/  ISETP.EQ.U32.AND P0, PT, R6, R7, PT ;  /* 0x000000070600720c */ /* 0x001fda0003f02070 */
[----:B-1----:R-:W2:Y:S01]  /*0140*/  @P0 ATOMG.E.ADD.STRONG.GPU PT, R3, desc[UR6][R4.64], R3 ;  /* 0x80000003040309a8 */ /* 0x002ea200081ef106 */
[----:B------:R-:W0:Y:S02]  /*0150*/  S2R R7, SR_LTMASK ;  /* 0x0000000000077919 */ /* 0x000e240000003900 */
[----:B0-----:R-:W-:Y:S01]  /*0160*/  LOP3.LUT R7, R7, UR4, RZ, 0xc0, !PT ;  /* 0x0000000407077c12 */ /* 0x001fe2000f8ec0ff */
[----:B------:R-:W0:Y:S05]  /*0170*/  LDCU UR4, c[0x0][0x3d8] ;  /* 0x00007b00ff0477ac */ /* 0x000e2a0008000800 */
[----:B------:R-:W1:Y:S01]  /*0180*/  POPC R7, R7 ;  /* 0x0000000700077309 */ /* 0x000e620000000000 */
[----:B--2---:R-:W1:Y:S02]  /*0190*/  SHFL.IDX PT, R0, R3, R6, 0x1f ;  /* 0x00001f0603007589 */ /* 0x004e6400000e0000 */
[----:B-1----:R-:W-:-:S05]  /*01a0*/  IMAD.IADD R0, R0, 0x1, R7 ;  /* 0x0000000100007824 */ /* 0x002fca00078e0207 */
[----:B0-----:R-:W-:-:S13]  /*01b0*/  ISETP.GE.AND P0, PT, R0, UR4, PT ;  /* 0x0000000400007c0c */ /* 0x001fda000bf06270 */
[----:B------:R-:W-:Y:S05]  /*01c0*/  @P0 EXIT ;  /* 0x000000000000094d */ /* 0x000fea0003800000 */
[----:B------:R-:W0:Y:S01]  /*01d0*/  LDC.64 R10, c[0x0][0x3d0] ;  /* 0x0000f400ff0a7b82 */ /* 0x000e220000000a00 */
[----:B------:R-:W-:-:S07]  /*01e0*/  IMAD.MOV.U32 R24, RZ, RZ, 0x2f800000 ;  /* 0x2f800000ff187424 */ /* 0x000fce00078e00ff */
[----:B------:R-:W1:Y:S01]  /*01f0*/  LDC.64 R18, c[0x0][0x388] ;  /* 0x0000e200ff127b82 */ /* 0x000e620000000a00 */
[----:B0-----:R-:W-:-:S05]  /*0200*/  IMAD.WIDE R10, R2, 0x30, R10 ;  /* 0x00000030020a7825 */ /* 0x001fca00078e020a */
[----:B------:R-:W2:Y:S04]  /*0210*/  LDG.E.64 R22, desc[UR6][R10.64] ;  /* 0x000000060a167981 */ /* 0x000ea8000c1e1b00 */
[----:B------:R-:W3:Y:S04]  /*0220*/  LDG.E.64 R12, desc[UR6][R10.64+0x10] ;  /* 0x000010060a0c7981 */ /* 0x000ee8000c1e1b00 */
[----:B------:R-:W4:Y:S01]  /*0230*/  LDG.E.64 R20, desc[UR6][R10.64+0x8] ;  /* 0x000008060a147981 */ /* 0x000f22000c1e1b00 */
[----:B-1----:R-:W-:-:S03]  /*0240*/  IMAD.WIDE R18, R2, 0x4, R18 ;  /* 0x0000000402127825 */ /* 0x002fc600078e0212 */
[----:B------:R0:W5:Y:S04]  /*0250*/  LDG.E R0, desc[UR6][R10.64+0x20] ;  /* 0x000020060a007981 */ /* 0x000168000c1e1900 */
[----:B------:R0:W5:Y:S04]  /*0260*/  LDG.E.64 R14, desc[UR6][R10.64+0x28] ;  /* 0x000028060a0e7981 */ /* 0x000168000c1e1b00 */
[----:B------:R0:W5:Y:S01]  /*0270*/  LDG.E.64 R16, desc[UR6][R10.64+0x18] ;  /* 0x000018060a107981 */ /* 0x000162000c1e1b00 */
[----:B------:R-:W-:Y:S01]  /*0280*/  HFMA2 R30, -RZ, RZ, 2.5625, 0 ;  /* 0x41200000ff1e7431 */ /* 0x000fe200000001ff */
[----:B------:R-:W-:Y:S01]  /*0290*/  BSSY.RECONVERGENT B0, `(.L_x_38) ;  /* 0x0000086000007945 */ /* 0x000fe20003800200 */
[----:B--2---:R-:W-:-:S04]  /*02a0*/  SHF.R.U32.HI R4, RZ, 0x2, R23 ;  /* 0x00000002ff047819 */ /* 0x004fc80000011617 */
[----:B------:R-:W-:Y:S01]  /*02b0*/  LOP3.LUT R4, R4, R23, RZ, 0x3c, !PT ;  /* 0x0000001704047212 */ /* 0x000fe200078e3cff */
[----:B---3--:R-:W-:Y:S01]  /*02c0*/  IMAD.SHL.U32 R6, R13, 0x10, RZ ;  /* 0x000000100d067824 */ /* 0x008fe200078e00ff */
[----:B----4-:R-:W-:-:S03]  /*02d0*/  SHF.R.U32.HI R25, RZ, 0x2, R20 ;  /* 0x00000002ff197819 */ /* 0x010fc60000011614 */
[----:B------:R-:W-:Y:S01]  /*02e0*/  IMAD.SHL.U32 R3, R4, 0x2, RZ ;  /* 0x0000000204037824 */ /* 0x000fe200078e00ff */
[----:B------:R-:W-:-:S04]  /*02f0*/  LOP3.LUT R25, R25, R20, RZ, 0x3c, !PT ;  /* 0x0000001419197212 */ /* 0x000fc800078e3cff */
[----:B------:R-:W-:Y:S02]  /*0300*/  LOP3.LUT R3, R13, R6, R3, 0x96, !PT ;  /* 0x000000060d037212 */ /* 0x000fe400078e9603 */
[----:B------:R-:W1:Y:S01]  /*0310*/  LDC.64 R6, c[0x0][0x380] ;  /* 0x0000e000ff067b82 */ /* 0x000e620000000a00 */
[----:B------:R-:W-:Y:S01]  /*0320*/  IMAD.SHL.U32 R26, R25, 0x2, RZ ;  /* 0x00000002191a7824 */ /* 0x000fe200078e00ff */
[----:B------:R-:W-:-:S04]  /*0330*/  LOP3.LUT R23, R3, R4, RZ, 0x3c, !PT ;  /* 0x0000000403177212 */ /* 0x000fc800078e3cff */
[----:B------:R-:W-:Y:S01]  /*0340*/  IADD3 R3, PT, PT, R22, 0x587c5, R23 ;  /* 0x000587c516037810 */ /* 0x000fe20007ffe017 */
[----:B------:R-:W-:Y:S01]  /*0350*/  IMAD.SHL.U32 R20, R23, 0x10, RZ ;  /* 0x0000001017147824 */ /* 0x000fe200078e00ff */
[----:B------:R-:W2:Y:S02]  /*0360*/  LDC.64 R4, c[0x0][0x390] ;  /* 0x0000e400ff047b82 */ /* 0x000ea40000000a00 */
[----:B------:R-:W-:Y:S02]  /*0370*/  I2FP.F32.U32 R3, R3 ;  /* 0x0000000300037245 */ /* 0x000fe40000201000 */
[----:B------:R-:W-:-:S03]  /*0380*/  LOP3.LUT R20, R25, R26, R20, 0x96, !PT ;  /* 0x0000001a19147212 */ /* 0x000fc600078e9614 */
[----:B------:R-:W-:Y:S01]  /*0390*/  FFMA R3, R3, R24, 1.1641532182693481445e-10 ;  /* 0x2f00000003037423 */ /* 0x000fe20000000018 */
[----:B------:R-:W-:-:S03]  /*03a0*/  LOP3.LUT R20, R20, R23, RZ, 0x3c, !PT ;  /* 0x0000001714147212 */ /* 0x000fc600078e3cff */
[----:B------:R-:W-:-:S04]  /*03b0*/  FADD R3, R3, R3 ;  /* 0x0000000303037221 */ /* 0x000fc80000000000 */
[----:B------:R-:W-:Y:S01]  /*03c0*/  FMUL R3, R3, 3.141590118408203125 ;  /* 0x40490fd003037820 */ /* 0x000fe20000400000 */
[----:B-1----:R-:W-:-:S04]  /*03d0*/  IMAD.WIDE R6, R2, 0x4, R6 ;  /* 0x0000000402067825 */ /* 0x002fc800078e0206 */
[C---:B------:R-:W-:Y:S01]  /*03e0*/  FMUL R32, R3.reuse, 0.63661974668502807617 ;  /* 0x3f22f98303207820 */ /* 0x040fe20000400000 */
[----:B------:R-:W-:Y:S01]  /*03f0*/  FSETP.GE.AND P0, PT, |R3|, 105615, PT ;  /* 0x47ce47800300780b */ /* 0x000fe20003f06200 */
[----:B------:R1:W-:Y:S01]  /*0400*/  STG.E desc[UR6][R6.64], RZ ;  /* 0x000000ff06007986 */ /* 0x0003e2000c101906 */
[----:B--2---:R-:W-:-:S03]  /*0410*/  IMAD.WIDE R26, R2, 0x4, R4 ;  /* 0x00000004021a7825 */ /* 0x004fc600078e0204 */
[----:B------:R-:W2:Y:S01]  /*0420*/  F2I.NTZ R32, R32 ;  /* 0x0000002000207305 */ /* 0x000ea20000203100 */
[----:B------:R0:W-:Y:S01]  /*0430*/  STG.E desc[UR6][R18.64], RZ ;  /* 0x000000ff12007986 */ /* 0x0001e2000c101906 */
[----:B------:R-:W-:-:S03]  /*0440*/  IADD3 R4, PT, PT, R22, 0xb0f8a, R20 ;  /* 0x000b0f8a16047810 */ /* 0x000fc60007ffe014 */
[----:B------:R0:W-:Y:S01]  /*0450*/  STG.E desc[UR6][R26.64], RZ ;  /* 0x000000ff1a007986 */ /* 0x0001e2000c101906 */
[----:B------:R-:W-:Y:S02]  /*0460*/  I2FP.F32.U32 R5, R4 ;  /* 0x0000000400057245 */ /* 0x000fe40000201000 */
[----:B-1----:R-:W-:-:S03]  /*0470*/  P2R R7, PR, RZ, 0x1 ;  /* 0x00000001ff077803 */ /* 0x002fc60000000000 */
[----:B------:R-:W-:Y:S01]  /*0480*/  FFMA R5, R5, R24, 1.1641532182693481445e-10 ;  /* 0x2f00000005057423 */ /* 0x000fe20000000018 */
[----:B--2---:R-:W-:-:S03]  /*0490*/  I2FP.F32.S32 R28, R32 ;  /* 0x00000020001c7245 */ /* 0x004fc60000201400 */
[----:B------:R-:W-:Y:S01]  /*04a0*/  FFMA R6, R5, R30, 5 ;  /* 0x40a0000005067423 */ /* 0x000fe2000000001e */
[----:B------:R-:W-:Y:S02]  /*04b0*/  IMAD.MOV.U32 R5, RZ, RZ, R32 ;  /* 0x000000ffff057224 */ /* 0x000fe400078e0020 */
[----:B------:R-:W-:Y:S01]  /*04c0*/  FFMA R25, R28, -1.5707962512969970703, R3 ;  /* 0xbfc90fda1c197823 */ /* 0x000fe20000000003 */
[----:B------:R-:W-:-:S03]  /*04d0*/  FMUL R6, R6, 0.30000001192092895508 ;  /* 0x3e99999a06067820 */ /* 0x000fc60000400000 */
[----:B------:R-:W-:-:S04]  /*04e0*/  FFMA R25, R28, -7.5497894158615963534e-08, R25 ;  /* 0xb3a221681c197823 */ /* 0x000fc80000000019 */
[----:B------:R-:W-:-:S04]  /*04f0*/  FFMA R4, R28, -5.3903029534742383927e-15, R25 ;  /* 0xa7c234c51c047823 */ /* 0x000fc80000000019 */
[----:B------:R-:W-:Y:S01]  /*0500*/  IMAD.MOV.U32 R33, RZ, RZ, R4 ;  /* 0x000000ffff217224 */ /* 0x000fe200078e0004 */
[----:B0-----:R-:W-:Y:S06]  /*0510*/  @!P0 BRA `(.L_x_39) ;  /* 0x0000000400748947 */ /* 0x001fec0003800000 */
[----:B------:R-:W-:-:S13]  /*0520*/  FSETP.NEU.AND P0, PT, |R3|, +INF , PT ;  /* 0x7f8000000300780b */ /* 0x000fda0003f0d200 */
[----:B------:R-:W-:Y:S01]  /*0530*/  @!P0 FMUL R33, RZ, R3 ;  /* 0x00000003ff218220 */ /* 0x000fe20000400000 */
[----:B------:R-:W-:Y:S01]  /*0540*/  @!P0 IMAD.MOV.U32 R32, RZ, RZ, RZ ;  /* 0x000000ffff208224 */ /* 0x000fe200078e00ff */
[----:B------:R-:W-:Y:S06]  /*0550*/  @!P0 BRA `(.L_x_39) ;  /* 0x0000000400648947 */ /* 0x000fec0003800000 */
[----:B------:R-:W-:Y:S01]  /*0560*/  IMAD.SHL.U32 R7, R3, 0x100, RZ ;  /* 0x0000010003077824 */ /* 0x000fe200078e00ff */
[----:B------:R-:W-:Y:S01]  /*0570*/  MOV R33, RZ ;  /* 0x000000ff00217202 */ /* 0x000fe20000000f00 */
[----:B------:R-:W-:Y:S01]  /*0580*/  IMAD.MOV.U32 R31, RZ, RZ, RZ ;  /* 0x000000ffff1f7224 */ /* 0x000fe200078e00ff */
[----:B------:R-:W0:Y:S02]  /*0590*/  LDCU.64 UR8, c[0x4][0x40] ;  /* 0x01000800ff0877ac */ /* 0x000e240008000a00 */
[----:B------:R-:W-:Y:S01]  /*05a0*/  LOP3.LUT R32, R7, 0x80000000, RZ, 0xfc, !PT ;  /* 0x8000000007207812 */ /* 0x000fe200078efcff */
[----:B------:R-:W-:Y:S01]  /*05b0*/  UMOV UR5, URZ ;  /* 0x000000ff00057c82 */ /* 0x000fe20008000000 */
[----:B------:R-:W-:-:S05]  /*05c0*/  UMOV UR4, URZ ;  /* 0x000000ff00047c82 */ /* 0x000fca0008000000 */
.L_x_40:
[----:B0-----:R-:W-:Y:S02]  /*05d0*/  IMAD.U32 R19, RZ, RZ, UR9 ;  /* 0x00000009ff137e24 */ /* 0x001fe4000f8e00ff */
[----:B------:R-:W-:-:S05]  /*05e0*/  IMAD.U32 R18, RZ, RZ, UR8 ;  /* 0x00000008ff127e24 */ /* 0x000fca000f8e00ff */
[----:B------:R-:W2:Y:S01]  /*05f0*/  LDG.E.CONSTANT R19, desc[UR6][R18.64] ;  /* 0x0000000612137981 */ /* 0x000ea2000c1e9900 */
[----:B------:R-:W-:Y:S01]  /*0600*/  UIADD3 UR4, UPT, UPT, UR4, 0x1, URZ ;  /* 0x0000000104047890 */ /* 0x000fe2000fffe0ff */
[C---:B------:R-:W-:Y:S01]  /*0610*/  ISETP.EQ.AND P0, PT, R33.reuse, RZ, PT ;  /* 0x000000ff2100720c */ /* 0x040fe20003f02270 */
[----:B------:R-:W-:Y:S01]  /*0620*/  UIADD3 UR8, UP1, UPT, UR8, 0x4, URZ ;  /* 0x0000000408087890 */ /* 0x000fe2000ff3e0ff */
[C---:B------:R-:W-:Y:S01]  /*0630*/  ISETP.EQ.AND P1, PT, R33.reuse, 0x4, PT ;  /* 0x000000042100780c */ /* 0x040fe20003f22270 */
[----:B------:R-:W-:Y:S01]  /*0640*/  UISETP.NE.AND UP0, UPT, UR4, 0x6, UPT ;  /* 0x000000060400788c */ /* 0x000fe2000bf05270 */
[C---:B------:R-:W-:Y:S01]  /*0650*/  ISETP.EQ.AND P3, PT, R33.reuse, 0xc, PT ;  /* 0x0000000c2100780c */ /* 0x040fe20003f62270 */
[----:B------:R-:W-:Y:S01]  /*0660*/  UIADD3.X UR9, UPT, UPT, URZ, UR9, URZ, UP1, !UPT ;  /* 0x00000009ff097290 */ /* 0x000fe20008ffe4ff */
[C---:B------:R-:W-:Y:S02]  /*0670*/  ISETP.EQ.AND P4, PT, R33.reuse, 0x10, PT ;  /* 0x000000102100780c */ /* 0x040fe40003f82270 */
[----:B------:R-:W-:Y:S01]  /*0680*/  ISETP.EQ.AND P5, PT, R33, 0x14, PT ;  /* 0x000000142100780c */ /* 0x000fe20003fa2270 */
[----:B--2---:R-:W-:-:S03]  /*0690*/  IMAD.WIDE.U32 R24, R19, R32, RZ ;  /* 0x0000002013187225 */ /* 0x004fc600078e00ff */
[----:B------:R-:W-:-:S04]  /*06a0*/  IADD3 R24, P2, PT, R24, R31, RZ ;  /* 0x0000001f18187210 */ /* 0x000fc80007f5e0ff */
[----:B------:R-:W-:Y:S01]  /*06b0*/  IADD3.X R31, PT, PT, R25, UR5, RZ, P2, !PT ;  /* 0x00000005191f7c10 */ /* 0x000fe200097fe4ff */
[--C-:B------:R-:W-:Y:S01]  /*06c0*/  @P0 IMAD.MOV.U32 R26, RZ, RZ, R24.reuse ;  /* 0x000000ffff1a0224 */ /* 0x100fe200078e0018 */
[C---:B------:R-:W-:Y:S01]  /*06d0*/  ISETP.EQ.AND P2, PT, R33.reuse, 0x8, PT ;  /* 0x000000082100780c */ /* 0x040fe20003f42270 */
[--C-:B------:R-:W-:Y:S01]  /*06e0*/  @P1 IMAD.MOV.U32 R27, RZ, RZ, R24.reuse ;  /* 0x000000ffff1b1224 */ /* 0x100fe200078e0018 */
[----:B------:R-:W-:Y:S01]  /*06f0*/  @P3 MOV R29, R24 ;  /* 0x00000018001d3202 */ /* 0x000fe20000000f00 */
[--C-:B------:R-:W-:Y:S02]  /*0700*/  @P4 IMAD.MOV.U32 R30, RZ, RZ, R24.reuse ;  /* 0x000000ffff1e4224 */ /* 0x100fe400078e0018 */
[----:B------:R-:W-:Y:S02]  /*0710*/  @P5 IMAD.MOV.U32 R7, RZ, RZ, R24 ;  /* 0x000000ffff075224 */ /* 0x000fe400078e0018 */
[----:B------:R-:W-:-:S06]  /*0720*/  VIADD R33, R33, 0x4 ;  /* 0x0000000421217836 */ /* 0x000fcc0000000000 */
[----:B------:R-:W-:Y:S01]  /*0730*/  @P2 IMAD.MOV.U32 R28, RZ, RZ, R24 ;  /* 0x000000ffff1c2224 */ /* 0x000fe200078e0018 */
[----:B------:R-:W-:Y:S06]  /*0740*/  BRA.U UP0, `(.L_x_40) ;  /* 0xfffffffd00a07547 */ /* 0x000fec000b83ffff */
[----:B------:R-:W-:Y:S01]  /*0750*/  SHF.R.U32.HI R18, RZ, 0x17, R3 ;  /* 0x00000017ff127819 */ /* 0x000fe20000011603 */
[----:B------:R-:W-:Y:S03]  /*0760*/  BSSY.RECONVERGENT B1, `(.L_x_41) ;  /* 0x0000029000017945 */ /* 0x000fe60003800200 */
[C---:B------:R-:W-:Y:S02]  /*0770*/  LOP3.LUT R19, R18.reuse, 0xe0, RZ, 0xc0, !PT ;  /* 0x000000e012137812 */ /* 0x040fe400078ec0ff */
[----:B------:R-:W-:-:S03]  /*0780*/  LOP3.LUT P6, RZ, R18, 0x1f, RZ, 0xc0, !PT ;  /* 0x0000001f12ff7812 */ /* 0x000fc600078cc0ff */
[----:B------:R-:W-:-:S05]  /*0790*/  VIADD R19, R19, 0xffffff80 ;  /* 0xffffff8013137836 */ /* 0x000fca0000000000 */
[----:B------:R-:W-:-:S05]  /*07a0*/  SHF.R.U32.HI R19, RZ, 0x5, R19 ;  /* 0x00000005ff137819 */ /* 0x000fca0000011613 */
[----:B------:R-:W-:-:S05]  /*07b0*/  IMAD.U32 R33, R19, -0x4, RZ ;  /* 0xfffffffc13217824 */ /* 0x000fca00078e00ff */
[C---:B------:R-:W-:Y:S02]  /*07c0*/  ISETP.EQ.AND P3, PT, R33.reuse, -0x18, PT ;  /* 0xffffffe82100780c */ /* 0x040fe40003f62270 */
[C---:B------:R-:W-:Y:S02]  /*07d0*/  ISETP.EQ.AND P4, PT, R33.reuse, -0x14, PT ;  /* 0xffffffec2100780c */ /* 0x040fe40003f82270 */
[C---:B------:R-:W-:Y:S02]  /*07e0*/  ISETP.EQ.AND P0, PT, R33.reuse, -0x10, PT ;  /* 0xfffffff02100780c */ /* 0x040fe40003f02270 */
[C---:B------:R-:W-:Y:S02]  /*07f0*/  ISETP.EQ.AND P1, PT, R33.reuse, -0xc, PT ;  /* 0xfffffff42100780c */ /* 0x040fe40003f22270 */
[C---:B------:R-:W-:Y:S02]  /*0800*/  ISETP.EQ.AND P2, PT, R33.reuse, -0x8, PT ;  /* 0xfffffff82100780c */ /* 0x040fe40003f42270 */
[----:B------:R-:W-:-:S03]  /*0810*/  ISETP.EQ.AND P5, PT, R33, 0x4, PT ;  /* 0x000000042100780c */ /* 0x000fc60003fa2270 */
[----:B------:R-:W-:Y:S02]  /*0820*/  @P3 MOV R32, R26 ;  /* 0x0000001a00203202 */ /* 0x000fe40000000f00 */
[----:B------:R-:W-:Y:S01]  /*0830*/  @P4 IMAD.MOV.U32 R19, RZ, RZ, R26 ;  /* 0x000000ffff134224 */ /* 0x000fe200078e001a */
[C---:B------:R-:W-:Y:S01]  /*0840*/  ISETP.EQ.AND P3, PT, R33.reuse, -0x4, PT ;  /* 0xfffffffc2100780c */ /* 0x040fe20003f62270 */
[--C-:B------:R-:W-:Y:S01]  /*0850*/  @P4 IMAD.MOV.U32 R32, RZ, RZ, R27.reuse ;  /* 0x000000ffff204224 */ /* 0x100fe200078e001b */
[----:B------:R-:W-:Y:S01]  /*0860*/  ISETP.EQ.AND P4, PT, R33, RZ, PT ;  /* 0x000000ff2100720c */ /* 0x000fe20003f82270 */
[----:B------:R-:W-:Y:S02]  /*0870*/  @P0 IMAD.MOV.U32 R19, RZ, RZ, R27 ;  /* 0x000000ffff130224 */ /* 0x000fe400078e001b */
[----:B------:R-:W-:Y:S02]  /*0880*/  @P1 IMAD.MOV.U32 R19, RZ, RZ, R28 ;  /* 0x000000ffff131224 */ /* 0x000fe400078e001c */
[----:B------:R-:W-:-:S02]  /*0890*/  @P2 IMAD.MOV.U32 R19, RZ, RZ, R29 ;  /* 0x000000ffff132224 */ /* 0x000fc400078e001d */
[----:B------:R-:W-:Y:S01]  /*08a0*/  @P0 IMAD.MOV.U32 R32, RZ, RZ, R28 ;  /* 0x000000ffff200224 */ /* 0x000fe200078e001c */
[----:B------:R-:W-:Y:S01]  /*08b0*/  @P1 MOV R32, R29 ;  /* 0x0000001d00201202 */ /* 0x000fe20000000f00 */
[--C-:B------:R-:W-:Y:S02]  /*08c0*/  @P2 IMAD.MOV.U32 R32, RZ, RZ, R30.reuse ;  /* 0x000000ffff202224 */ /* 0x100fe400078e001e */
[----:B------:R-:W-:Y:S02]  /*08d0*/  @P3 IMAD.MOV.U32 R19, RZ, RZ, R30 ;  /* 0x000000ffff133224 */ /* 0x000fe400078e001e */
[----:B------:R-:W-:Y:S02]  /*08e0*/  @P4 IMAD.MOV.U32 R19, RZ, RZ, R7 ;  /* 0x000000ffff134224 */ /* 0x000fe400078e0007 */
[----:B------:R-:W-:Y:S02]  /*08f0*/  @P5 IMAD.MOV.U32 R19, RZ, RZ, R31 ;  /* 0x000000ffff135224 */ /* 0x000fe400078e001f */
[----:B------:R-:W-:Y:S01]  /*0900*/  @P3 IMAD.MOV.U32 R32, RZ, RZ, R7 ;  /* 0x000000ffff203224 */ /* 0x000fe200078e0007 */
[----:B------:R-:W-:Y:S01]  /*0910*/  @P4 MOV R32, R31 ;  /* 0x0000001f00204202 */ /* 0x000fe20000000f00 */
[----:B------:R-:W-:Y:S01]  /*0920*/  IMAD.MOV.U32 R24, RZ, RZ, R19 ;  /* 0x000000ffff187224 */ /* 0x000fe200078e0013 */
[----:B------:R-:W-:Y:S06]  /*0930*/  @!P6 BRA `(.L_x_42) ;  /* 0x00000000002ce947 */ /* 0x000fec0003800000 */
[----:B------:R-:W-:Y:S01]  /*0940*/  @P0 IMAD.MOV.U32 R25, RZ, RZ, R26 ;  /* 0x000000ffff190224 */ /* 0x000fe200078e001a */
[----:B------:R-:W-:Y:S01]  /*0950*/  ISETP.EQ.AND P0, PT, R33, 0x8, PT ;  /* 0x000000082100780c */ /* 0x000fe20003f02270 */
[----:B------:R-:W-:Y:S01]  /*0960*/  @P1 IMAD.MOV.U32 R25, RZ, RZ, R27 ;  /* 0x000000ffff191224 */ /* 0x000fe200078e001b */
[----:B------:R-:W-:Y:S01]  /*0970*/  LOP3.LUT R19, R18, 0x1f, RZ, 0xc0, !PT ;  /* 0x0000001f12137812 */ /* 0x000fe200078ec0ff */
[----:B------:R-:W-:Y:S01]  /*0980*/  @P2 IMAD.MOV.U32 R25, RZ, RZ, R28 ;  /* 0x000000ffff192224 */ /* 0x000fe200078e001c */
[----:B------:R-:W-:Y:S01]  /*0990*/  @P3 MOV R25, R29 ;  /* 0x0000001d00193202 */ /* 0x000fe20000000f00 */
[----:B------:R-:W-:Y:S01]  /*09a0*/  @P4 IMAD.MOV.U32 R25, RZ, RZ, R30 ;  /* 0x000000ffff194224 */ /* 0x000fe200078e001e */
[----:B------:R-:W-:Y:S01]  /*09b0*/  SHF.L.W.U32.HI R32, R24, R19, R32 ;  /* 0x0000001318207219 */ /* 0x000fe20000010e20 */
[----:B------:R-:W-:-:S06]  /*09c0*/  @P5 IMAD.MOV.U32 R25, RZ, RZ, R7 ;  /* 0x000000ffff195224 */ /* 0x000fcc00078e0007 */
[----:B------:R-:W-:-:S05]  /*09d0*/  @P0 IMAD.MOV.U32 R25, RZ, RZ, R31 ;  /* 0x000000ffff190224 */ /* 0x000fca00078e001f */
[----:B------:R-:W-:-:S07]  /*09e0*/  SHF.L.W.U32.HI R24, R25, R19, R24 ;  /* 0x0000001319187219 */ /* 0x000fce0000010e18 */
.L_x_42:
[----:B------:R-:W-:Y:S05]  /*09f0*/  BSYNC.RECONVERGENT B1 ;  /* 0x0000000000017941 */ /* 0x000fea0003800200 */
.L_x_41:
[C---:B------:R-:W-:Y:S01]  /*0a00*/  SHF.L.W.U32.HI R34, R24.reuse, 0x2, R32 ;  /* 0x0000000218227819 */ /* 0x040fe20000010e20 */
[----:B------:R-:W-:Y:S01]  /*0a10*/  IMAD.SHL.U32 R18, R24, 0x4, RZ ;  /* 0x0000000418127824 */ /* 0x000fe200078e00ff */
[----:B------:R-:W-:Y:S01]  /*0a20*/  UMOV UR4, 0x54442d19 ;  /* 0x54442d1900047882 */ /* 0x000fe20000000000 */
[----:B------:R-:W-:Y:S01]  /*0a30*/  UMOV UR5, 0x3bf921fb ;  /* 0x3bf921fb00057882 */ /* 0x000fe20000000000 */
[----:B------:R-:W-:Y:S02]  /*0a40*/  SHF.R.S32.HI R19, RZ, 0x1f, R34 ;  /* 0x0000001fff137819 */ /* 0x000fe40000011422 */
[----:B------:R-:W-:Y:S02]  /*0a50*/  LOP3.LUT R31, R34, R3, RZ, 0x3c, !PT ;  /* 0x00000003221f7212 */ /* 0x000fe400078e3cff */
[C---:B------:R-:W-:Y:S02]  /*0a60*/  LOP3.LUT R18, R19.reuse, R18, RZ, 0x3c, !PT ;  /* 0x0000001213127212 */ /* 0x040fe400078e3cff */
[----:B------:R-:W-:-:S02]  /*0a70*/  LOP3.LUT R19, R19, R34, RZ, 0x3c, !PT ;  /* 0x0000002213137212 */ /* 0x000fc400078e3cff */
[----:B------:R-:W-:Y:S02]  /*0a80*/  ISETP.GE.AND P0, PT, R31, RZ, PT ;  /* 0x000000ff1f00720c */ /* 0x000fe40003f06270 */
[----:B------:R-:W-:Y:S02]  /*0a90*/  SHF.R.U32.HI R31, RZ, 0x1e, R32 ;  /* 0x0000001eff1f7819 */ /* 0x000fe40000011620 */
[----:B------:R-:W0:Y:S02]  /*0aa0*/  I2F.F64.S64 R18, R18 ;  /* 0x0000001200127312 */ /* 0x000e240000301c00 */
[----:B------:R-:W-:Y:S01]  /*0ab0*/  LEA.HI R32, R34, R31, RZ, 0x1 ;  /* 0x0000001f22207211 */ /* 0x000fe200078f08ff */
[----:B0-----:R-:W-:-:S10]  /*0ac0*/  DMUL R24, R18, UR4 ;  /* 0x0000000412187c28 */ /* 0x001fd40008000000 */
[----:B------:R-:W0:Y:S02]  /*0ad0*/  F2F.F32.F64 R24, R24 ;  /* 0x0000001800187310 */ /* 0x000e240000301000 */
[----:B0-----:R-:W-:-:S07]  /*0ae0*/  FSEL R33, -R24, R24, !P0 ;  /* 0x0000001818217208 */ /* 0x001fce0004000100 */
.L_x_39:
[----:B------:R-:W-:Y:S05]  /*0af0*/  BSYNC.RECONVERGENT B0 ;  /* 0x0000000000007941 */ /* 0x000fea0003800200 */
.L_x_38:
[----:B------:R-:W-:Y:S02]  /*0b00*/  IMAD.MOV.U32 R31, RZ, RZ, 0x37cbac00 ;  /* 0x37cbac00ff1f7424 */ /* 0x000fe400078e00ff */
[----:B------:R-:W-:Y:S01]  /*0b10*/  FMUL R19, R33, R33 ;  /* 0x0000002121137220 */ /* 0x000fe20000400000 */
[----:B------:R-:W-:Y:S01]  /*0b20*/  LOP3.LUT R24, R32, 0x1, RZ, 0xc0, !PT ;  /* 0x0000000120187812 */ /* 0x000fe200078ec0ff */
[----:B------:R-:W-:Y:S01]  /*0b30*/  IMAD.MOV.U32 R34, RZ, RZ, 0x3e2aaaa8 ;  /* 0x3e2aaaa8ff227424 */ /* 0x000fe200078e00ff */
[----:B------:R-:W-:Y:S01]  /*0b40*/  FSETP.GE.AND P2, PT, |R3|, 105615, PT ;  /* 0x47ce47800300780b */ /* 0x000fe20003f46200 */
[----:B------:R-:W-:Y:S01]  /*0b50*/  FFMA R18, R19, R31, -0.0013887860113754868507 ;  /* 0xbab607ed13127423 */ /* 0x000fe2000000001f */
[----:B------:R-:W-:Y:S01]  /*0b60*/  ISETP.NE.U32.AND P0, PT, R24, 0x1, PT ;  /* 0x000000011800780c */ /* 0x000fe20003f05070 */
[----:B------:R-:W-:Y:S01]  /*0b70*/  VIADD R25, R32, 0x1 ;  /* 0x0000000120197836 */ /* 0x000fe20000000000 */
[----:B------:R-:W-:Y:S01]  /*0b80*/  MOV R24, 0x3c0885e4 ;  /* 0x3c0885e400187802 */ /* 0x000fe20000000f00 */
[----:B------:R-:W-:Y:S01]  /*0b90*/  BSSY.RECONVERGENT B0, `(.L_x_43) ;  /* 0x0000073000007945 */ /* 0x000fe20003800200 */
[----:B------:R-:W-:-:S02]  /*0ba0*/  FSEL R18, R18, -0.00019574658654164522886, P0 ;  /* 0xb94d415312127808 */ /* 0x000fc40000000000 */
[----:B------:R-:W-:Y:S02]  /*0bb0*/  FSEL R24, R24, 0.041666727513074874878, !P0 ;  /* 0x3d2aaabb18187808 */ /* 0x000fe40004000000 */
[----:B------:R-:W-:Y:S02]  /*0bc0*/  FSEL R34, -R34, -0.4999999701976776123, !P0 ;  /* 0xbeffffff22227808 */ /* 0x000fe40004000100 */
[----:B------:R-:W-:Y:S01]  /*0bd0*/  LOP3.LUT P1, RZ, R25, 0x2, RZ, 0xc0, !PT ;  /* 0x0000000219ff7812 */ /* 0x000fe2000782c0ff */
[----:B------:R-:W-:Y:S01]  /*0be0*/  FFMA R32, R19, R18, R24 ;  /* 0x0000001213207223 */ /* 0x000fe20000000018 */
[----:B------:R-:W-:Y:S01]  /*0bf0*/  FSEL R18, R33, 1, !P0 ;  /* 0x3f80000021127808 */ /* 0x000fe20004000000 */
[----:B------:R-:W0:Y:S02]  /*0c00*/  LDC.64 R24, c[0x0][0x398] ;  /* 0x0000e600ff187b82 */ /* 0x000e240000000a00 */
[C---:B------:R-:W-:Y:S01]  /*0c10*/  FFMA R32, R19.reuse, R32, R34 ;  /* 0x0000002013207223 */ /* 0x040fe20000000022 */
[----:B------:R-:W-:Y:S01]  /*0c20*/  IADD3 R34, PT, PT, R22, 0xb0f8a, R20 ;  /* 0x000b0f8a16227810 */ /* 0x000fe20007ffe014 */
[----:B------:R-:W-:-:S03]  /*0c30*/  FFMA R19, R19, R18, RZ ;  /* 0x0000001213137223 */ /* 0x000fc600000000ff */
[----:B------:R-:W-:Y:S01]  /*0c40*/  I2FP.F32.U32 R35, R34 ;  /* 0x0000002200237245 */ /* 0x000fe20000201000 */
[----:B------:R-:W-:Y:S01]  /*0c50*/  FFMA R33, R19, R32, R18 ;  /* 0x0000002013217223 */ /* 0x000fe20000000012 */
[----:B------:R-:W-:Y:S01]  /*0c60*/  IMAD.MOV.U32 R32, RZ, RZ, 0x2f800000 ;  /* 0x2f800000ff207424 */ /* 0x000fe200078e00ff */
[----:B------:R-:W1:Y:S01]  /*0c70*/  LDC.64 R18, c[0x0][0x3a0] ;  /* 0x0000e800ff127b82 */ /* 0x000e620000000a00 */
[----:B------:R-:W-:Y:S02]  /*0c80*/  IMAD.MOV.U32 R34, RZ, RZ, 0x41200000 ;  /* 0x41200000ff227424 */ /* 0x000fe400078e00ff */
[----:B------:R-:W-:Y:S01]  /*0c90*/  @P1 FADD R33, RZ, -R33 ;  /* 0x80000021ff211221 */ /* 0x000fe20000000000 */
[----:B------:R-:W-:-:S03]  /*0ca0*/  FFMA R35, R35, R32, 1.1641532182693481445e-10 ;  /* 0x2f00000023237423 */ /* 0x000fc60000000020 */
[----:B------:R-:W-:Y:S01]  /*0cb0*/  FMUL R33, R6, R33 ;  /* 0x0000002106217220 */ /* 0x000fe20000400000 */
[----:B------:R-:W-:Y:S01]  /*0cc0*/  FFMA R35, R35, R34, 5 ;  /* 0x40a0000023237423 */ /* 0x000fe20000000022 */
[----:B0-----:R-:W-:-:S05]  /*0cd0*/  IMAD.WIDE R24, R2, 0x4, R24 ;  /* 0x0000000402187825 */ /* 0x001fca00078e0218 */
[----:B------:R0:W-:Y:S01]  /*0ce0*/  STG.E desc[UR6][R24.64], R33 ;  /* 0x0000002118007986 */ /* 0x0001e2000c101906 */
[----:B-1----:R-:W-:-:S05]  /*0cf0*/  IMAD.WIDE R18, R2, 0x4, R18 ;  /* 0x0000000402127825 */ /* 0x002fca00078e0212 */
[----:B------:R0:W-:Y:S01]  /*0d00*/  STG.E desc[UR6][R18.64], R35 ;  /* 0x0000002312007986 */ /* 0x0001e2000c101906 */
[----:B------:R-:W-:Y:S05]  /*0d10*/  @!P2 BRA `(.L_x_44) ;  /* 0x000000040068a947 */ /* 0x000fea0003800000 */
[----:B------:R-:W-:-:S13]  /*0d20*/  FSETP.NEU.AND P0, PT, |R3|, +INF , PT ;  /* 0x7f8000000300780b */ /* 0x000fda0003f0d200 */
[----:B------:R-:W-:Y:S01]  /*0d30*/  @!P0 FMUL R4, RZ, R3 ;  /* 0x00000003ff048220 */ /* 0x000fe20000400000 */
[----:B------:R-:W-:Y:S01]  /*0d40*/  @!P0 IMAD.MOV.U32 R5, RZ, RZ, RZ ;  /* 0x000000ffff058224 */ /* 0x000fe200078e00ff */
[----:B------:R-:W-:Y:S06]  /*0d50*/  @!P0 BRA `(.L_x_44) ;  /* 0x0000000400588947 */ /* 0x000fec0003800000 */
[----:B------:R-:W-:Y:S02]  /*0d60*/  SHF.L.U32 R4, R3, 0x8, RZ ;  /* 0x0000000803047819 */ /* 0x000fe400000006ff */
[----:B0-----:R-:W-:Y:S01]  /*0d70*/  CS2R R24, SRZ ;  /* 0x0000000000187805 */ /* 0x001fe2000001ff00 */
[----:B------:R-:W0:Y:S01]  /*0d80*/  LDCU.64 UR8, c[0x4][0x40] ;  /* 0x01000800ff0877ac */ /* 0x000e220008000a00 */
[----:B------:R-:W-:Y:S01]  /*0d90*/  LOP3.LUT R33, R4, 0x80000000, RZ, 0xfc, !PT ;  /* 0x8000000004217812 */ /* 0x000fe200078efcff */
[----:B------:R-:W-:Y:S01]  /*0da0*/  UMOV UR5, URZ ;  /* 0x000000ff00057c82 */ /* 0x000fe20008000000 */
[----:B------:R-:W-:-:S05]  /*0db0*/  UMOV UR4, URZ ;  /* 0x000000ff00047c82 */ /* 0x000fca0008000000 */
.L_x_45:
        /* <DEDUP_REMOVED lines=11> */
[----:B------:R-:W-:-:S02]  /*0e70*/  ISETP.EQ.AND P4, PT, R24, 0x10, PT ;  /* 0x000000101800780c */ /* 0x000fc40003f82270 */
[C---:B------:R-:W-:Y:S01]  /*0e80*/  ISETP.EQ.AND P5, PT, R24.reuse, 0x14, PT ;  /* 0x000000141800780c */ /* 0x040fe20003fa2270 */
[----:B------:R-:W-:Y:S02]  /*0e90*/  VIADD R24, R24, 0x4 ;  /* 0x0000000418187836 */ /* 0x000fe40000000000 */
[----:B--2---:R-:W-:-:S03]  /*0ea0*/  IMAD.WIDE.U32 R18, R4, R33, RZ ;  /* 0x0000002104127225 */ /* 0x004fc600078e00ff */
[----:B------:R-:W-:-:S04]  /*0eb0*/  IADD3 R18, P6, PT, R18, R25, RZ ;  /* 0x0000001912127210 */ /* 0x000fc80007fde0ff */
[----:B------:R-:W-:Y:S01]  /*0ec0*/  IADD3.X R25, PT, PT, R19, UR5, RZ, P6, !PT ;  /* 0x0000000513197c10 */ /* 0x000fe2000b7fe4ff */
[--C-:B------:R-:W-:Y:S01]  /*0ed0*/  @P0 IMAD.MOV.U32 R26, RZ, RZ, R18.reuse ;  /* 0x000000ffff1a0224 */ /* 0x100fe200078e0012 */
[----:B------:R-:W-:Y:S01]  /*0ee0*/  @P3 MOV R29, R18 ;  /* 0x00000012001d3202 */ /* 0x000fe20000000f00 */
[--C-:B------:R-:W-:Y:S02]  /*0ef0*/  @P1 IMAD.MOV.U32 R27, RZ, RZ, R18.reuse ;  /* 0x000000ffff1b1224 */ /* 0x100fe400078e0012 */
[--C-:B------:R-:W-:Y:S02]  /*0f00*/  @P2 IMAD.MOV.U32 R28, RZ, RZ, R18.reuse ;  /* 0x000000ffff1c2224 */ /* 0x100fe400078e0012 */
[--C-:B------:R-:W-:Y:S02]  /*0f10*/  @P4 IMAD.MOV.U32 R30, RZ, RZ, R18.reuse ;  /* 0x000000ffff1e4224 */ /* 0x100fe400078e0012 */
        /* <DEDUP_REMOVED lines=14> */
[----:B------:R-:W-:-:S03]  /*1000*/  ISETP.EQ.AND P5, PT, R19, RZ, PT ;  /* 0x000000ff1300720c */ /* 0x000fc60003fa2270 */
[----:B------:R-:W-:Y:S02]  /*1010*/  @P3 MOV R4, R26 ;  /* 0x0000001a00043202 */ /* 0x000fe40000000f00 */
[C---:B------:R-:W-:Y:S01]  /*1020*/  ISETP.EQ.AND P3, PT, R19.reuse, -0x4, PT ;  /* 0xfffffffc1300780c */ /* 0x040fe20003f62270 */
[----:B------:R-:W-:Y:S02]  /*1030*/  @P4 IMAD.MOV.U32 R5, RZ, RZ, R26 ;  /* 0x000000ffff054224 */ /* 0x000fe400078e001a */
[--C-:B------:R-:W-:Y:S01]  /*1040*/  @P4 IMAD.MOV.U32 R4, RZ, RZ, R27.reuse ;  /* 0x000000ffff044224 */ /* 0x100fe200078e001b */
[----:B------:R-:W-:Y:S01]  /*1050*/  ISETP.EQ.AND P4, PT, R19, 0x4, PT ;  /* 0x000000041300780c */ /* 0x000fe20003f82270 */
[----:B------:R-:W-:Y:S02]  /*1060*/  @P2 IMAD.MOV.U32 R5, RZ, RZ, R27 ;  /* 0x000000ffff052224 */ /* 0x000fe400078e001b */
[--C-:B------:R-:W-:Y:S01]  /*1070*/  @P2 IMAD.MOV.U32 R4, RZ, RZ, R28.reuse ;  /* 0x000000ffff042224 */ /* 0x100fe200078e001c */
[----:B------:R-:W-:Y:S01]  /*1080*/  @P1 MOV R4, R29 ;  /* 0x0000001d00041202 */ /* 0x000fe20000000f00 */
[----:B------:R-:W-:-:S02]  /*1090*/  @P1 IMAD.MOV.U32 R5, RZ, RZ, R28 ;  /* 0x000000ffff051224 */ /* 0x000fc400078e001c */
[----:B------:R-:W-:Y:S02]  /*10a0*/  @P0 IMAD.MOV.U32 R5, RZ, RZ, R29 ;  /* 0x000000ffff050224 */ /* 0x000fe400078e001d */
[--C-:B------:R-:W-:Y:S02]  /*10b0*/  @P0 IMAD.MOV.U32 R4, RZ, RZ, R30.reuse ;  /* 0x000000ffff040224 */ /* 0x100fe400078e001e */
[----:B------:R-:W-:Y:S02]  /*10c0*/  @P3 IMAD.MOV.U32 R5, RZ, RZ, R30 ;  /* 0x000000ffff053224 */ /* 0x000fe400078e001e */
[--C-:B------:R-:W-:Y:S01]  /*10d0*/  @P3 IMAD.MOV.U32 R4, RZ, RZ, R7.reuse ;  /* 0x000000ffff043224 */ /* 0x100fe200078e0007 */
[----:B------:R-:W-:Y:S01]  /*10e0*/  @P5 MOV R4, R25 ;  /* 0x0000001900045202 */ /* 0x000fe20000000f00 */
[----:B------:R-:W-:Y:S02]  /*10f0*/  @P5 IMAD.MOV.U32 R5, RZ, RZ, R7 ;  /* 0x000000ffff055224 */ /* 0x000fe400078e0007 */
[----:B------:R-:W-:Y:S01]  /*1100*/  @P4 IMAD.MOV.U32 R5, RZ, RZ, R25 ;  /* 0x000000ffff054224 */ /* 0x000fe200078e0019 */
[----:B------:R-:W-:Y:S06]  /*1110*/  @!P6 BRA `(.L_x_47) ;  /* 0x000000000028e947 */ /* 0x000fec0003800000 */
[----:B------:R-:W-:Y:S01]  /*1120*/  @P1 IMAD.MOV.U32 R26, RZ, RZ, R27 ;  /* 0x000000ffff1a1224 */ /* 0x000fe200078e001b */
[----:B------:R-:W-:Y:S01]  /*1130*/  LOP3.LUT R18, R18, 0x1f, RZ, 0xc0, !PT ;  /* 0x0000001f12127812 */ /* 0x000fe200078ec0ff */
[----:B------:R-:W-:Y:S01]  /*1140*/  @P0 IMAD.MOV.U32 R26, RZ, RZ, R28 ;  /* 0x000000ffff1a0224 */ /* 0x000fe200078e001c */
[----:B------:R-:W-:Y:S01]  /*1150*/  ISETP.EQ.AND P0, PT, R19, 0x8, PT ;  /* 0x000000081300780c */ /* 0x000fe20003f02270 */
[----:B------:R-:W-:Y:S01]  /*1160*/  @P3 IMAD.MOV.U32 R26, RZ, RZ, R29 ;  /* 0x000000ffff1a3224 */ /* 0x000fe200078e001d */
[----:B------:R-:W-:Y:S01]  /*1170*/  @P5 MOV R26, R30 ;  /* 0x0000001e001a5202 */ /* 0x000fe20000000f00 */
[----:B------:R-:W-:Y:S01]  /*1180*/  @P4 IMAD.MOV.U32 R26, RZ, RZ, R7 ;  /* 0x000000ffff1a4224 */ /* 0x000fe200078e0007 */
[----:B------:R-:W-:-:S09]  /*1190*/  SHF.L.W.U32.HI R4, R5, R18, R4 ;  /* 0x0000001205047219 */ /* 0x000fd20000010e04 */
[----:B------:R-:W-:-:S05]  /*11a0*/  @P0 IMAD.MOV.U32 R26, RZ, RZ, R25 ;  /* 0x000000ffff1a0224 */ /* 0x000fca00078e0019 */
[----:B------:R-:W-:-:S07]  /*11b0*/  SHF.L.W.U32.HI R5, R26, R18, R5 ;  /* 0x000000121a057219 */ /* 0x000fce0000010e05 */
.L_x_47:
[----:B------:R-:W-:Y:S05]  /*11c0*/  BSYNC.RECONVERGENT B1 ;  /* 0x0000000000017941 */ /* 0x000fea0003800200 */
.L_x_46:
        /* <DEDUP_REMOVED lines=8> */
[----:B------:R-:W-:Y:S02]  /*1250*/  SHF.R.U32.HI R4, RZ, 0x1e, R4 ;  /* 0x0000001eff047819 */ /* 0x000fe40000011604 */
[----:B------:R-:W-:Y:S02]  /*1260*/  ISETP.GE.AND P0, PT, R3, RZ, PT ;  /* 0x000000ff0300720c */ /* 0x000fe40003f06270 */
[----:B------:R-:W0:Y:S01]  /*1270*/  I2F.F64.S64 R18, R18 ;  /* 0x0000001200127312 */ /* 0x000e220000301c00 */
[----:B------:R-:W-:Y:S01]  /*1280*/  LEA.HI R5, R7, R4, RZ, 0x1 ;  /* 0x0000000407057211 */ /* 0x000fe200078f08ff */
[----:B0-----:R-:W-:-:S10]  /*1290*/  DMUL R24, R18, UR4 ;  /* 0x0000000412187c28 */ /* 0x001fd40008000000 */
[----:B------:R-:W0:Y:S02]  /*12a0*/  F2F.F32.F64 R24, R24 ;  /* 0x0000001800187310 */ /* 0x000e240000301000 */
[----:B0-----:R-:W-:-:S07]  /*12b0*/  FSEL R4, -R24, R24, !P0 ;  /* 0x0000001818047208 */ /* 0x001fce0004000100 */
.L_x_44:
[----:B------:R-:W-:Y:S05]  /*12c0*/  BSYNC.RECONVERGENT B0 ;  /* 0x0000000000007941 */ /* 0x000fea0003800200 */
.L_x_43:
[----:B------:R-:W-:Y:S01]  /*12d0*/  LOP3.LUT R3, R5, 0x1, RZ, 0xc0, !PT ;  /* 0x0000000105037812 */ /* 0x000fe200078ec0ff */
[----:B0-----:R-:W-:Y:S01]  /*12e0*/  FMUL R18, R4, R4 ;  /* 0x0000000404127220 */ /* 0x001fe20000400000 */
[----:B------:R-:W-:Y:S01]  /*12f0*/  SHF.R.U32.HI R24, RZ, 0x2, R21 ;  /* 0x00000002ff187819 */ /* 0x000fe20000011615 */
[----:B------:R-:W-:Y:S01]  /*1300*/  IMAD.SHL.U32 R26, R20, 0x10, RZ ;  /* 0x00000010141a7824 */ /* 0x000fe200078e00ff */
[----:B------:R-:W-:Y:S01]  /*1310*/  ISETP.NE.U32.AND P0, PT, R3, 0x1, PT ;  /* 0x000000010300780c */ /* 0x000fe20003f05070 */
[----:B------:R-:W-:Y:S01]  /*1320*/  FFMA R31, R18, R31, -0.0013887860113754868507 ;  /* 0xbab607ed121f7423 */ /* 0x000fe2000000001f */
[----:B------:R-:W-:Y:S01]  /*1330*/  IMAD.MOV.U32 R3, RZ, RZ, 0x3d2aaabb ;  /* 0x3d2aaabbff037424 */ /* 0x000fe200078e00ff */
[----:B------:R-:W-:Y:S01]  /*1340*/  LOP3.LUT R21, R24, R21, RZ, 0x3c, !PT ;  /* 0x0000001518157212 */ /* 0x000fe200078e3cff */
[----:B------:R-:W0:Y:S01]  /*1350*/  LDC.64 R28, c[0x0][0x3b0] ;  /* 0x0000ec00ff1c7b82 */ /* 0x000e220000000a00 */
[----:B------:R-:W-:Y:S01]  /*1360*/  MOV R7, 0x3effffff ;  /* 0x3effffff00077802 */ /* 0x000fe20000000f00 */
[----:B------:R-:W-:Y:S01]  /*1370*/  IMAD.MOV.U32 R19, RZ, RZ, 0x1 ;  /* 0x00000001ff137424 */ /* 0x000fe200078e00ff */
[----:B------:R-:W-:-:S02]  /*1380*/  FSEL R31, R31, -0.00019574658654164522886, !P0 ;  /* 0xb94d41531f1f7808 */ /* 0x000fc40004000000 */
[----:B------:R-:W-:Y:S02]  /*1390*/  FSEL R3, R3, 0.0083327032625675201416, !P0 ;  /* 0x3c0885e403037808 */ /* 0x000fe40004000000 */
[----:B------:R-:W-:Y:S01]  /*13a0*/  FSEL R7, -R7, -0.16666662693023681641, !P0 ;  /* 0xbe2aaaa807077808 */ /* 0x000fe20004000100 */
[----:B------:R-:W1:Y:S01]  /*13b0*/  LDC.64 R24, c[0x0][0x3a8] ;  /* 0x0000ea00ff187b82 */ /* 0x000e620000000a00 */
[----:B------:R-:W-:Y:S01]  /*13c0*/  LOP3.LUT P1, RZ, R5, 0x2, RZ, 0xc0, !PT ;  /* 0x0000000205ff7812 */ /* 0x000fe2000782c0ff */
[----:B------:R-:W-:Y:S01]  /*13d0*/  FFMA R31, R18, R31, R3 ;  /* 0x0000001f121f7223 */ /* 0x000fe20000000003 */
[----:B------:R-:W-:-:S03]  /*13e0*/  IMAD.SHL.U32 R3, R21, 0x2, RZ ;  /* 0x0000000215037824 */ /* 0x000fc600078e00ff */
[----:B------:R-:W-:Y:S02]  /*13f0*/  FFMA R7, R18, R31, R7 ;  /* 0x0000001f12077223 */ /* 0x000fe40000000007 */
[----:B------:R-:W-:Y:S02]  /*1400*/  LOP3.LUT R21, R21, R3, R26, 0x96, !PT ;  /* 0x0000000315157212 */ /* 0x000fe400078e961a */
[----:B------:R-:W-:Y:S01]  /*1410*/  FSEL R3, R4, 1, P0 ;  /* 0x3f80000004037808 */ /* 0x000fe20000000000 */
[----:B------:R-:W2:Y:S01]  /*1420*/  LDC.64 R26, c[0x0][0x3b8] ;  /* 0x0000ee00ff1a7b82 */ /* 0x000ea20000000a00 */
[----:B------:R-:W-:Y:S01]  /*1430*/  LOP3.LUT R21, R21, R20, RZ, 0x3c, !PT ;  /* 0x0000001415157212 */ /* 0x000fe200078e3cff */
[----:B------:R-:W-:Y:S02]  /*1440*/  VIADD R4, R22, 0x10974f ;  /* 0x0010974f16047836 */ /* 0x000fe40000000000 */
[----:B------:R-:W-:Y:S01]  /*1450*/  FFMA R18, R18, R3, RZ ;  /* 0x0000000312127223 */ /* 0x000fe200000000ff */
[----:B0-----:R-:W-:-:S04]  /*1460*/  IMAD.WIDE R28, R2, 0x4, R28 ;  /* 0x00000004021c7825 */ /* 0x001fc800078e021c */
[----:B------:R-:W-:Y:S01]  /*1470*/  FFMA R3, R18, R7, R3 ;  /* 0x0000000712037223 */ /* 0x000fe20000000003 */
[----:B------:R-:W-:Y:S02]  /*1480*/  IMAD.IADD R5, R21, 0x1, R4 ;  /* 0x0000000115057824 */ /* 0x000fe400078e0204 */
[----:B------:R-:W-:Y:S02]  /*1490*/  IMAD.MOV.U32 R22, RZ, RZ, R13 ;  /* 0x000000ffff167224 */ /* 0x000fe400078e000d */
[----:B------:R-:W-:Y:S01]  /*14a0*/  @P1 FADD R3, RZ, -R3 ;  /* 0x80000003ff031221 */ /* 0x000fe20000000000 */
[----:B-1----:R-:W-:Y:S01]  /*14b0*/  IMAD.WIDE R24, R2, 0x4, R24 ;  /* 0x0000000402187825 */ /* 0x002fe200078e0218 */
[----:B------:R-:W-:-:S03]  /*14c0*/  I2FP.F32.U32 R5, R5 ;  /* 0x0000000500057245 */ /* 0x000fc60000201000 */
[----:B------:R-:W-:Y:S01]  /*14d0*/  FMUL R3, R6, R3 ;  /* 0x0000000306037220 */ /* 0x000fe20000400000 */
[----:B------:R-:W-:Y:S02]  /*14e0*/  HFMA2 R6, -RZ, RZ, 2.125, 0 ;  /* 0x40400000ff067431 */ /* 0x000fe400000001ff */
[----:B------:R-:W-:Y:S02]  /*14f0*/  FFMA R5, R5, R32, 1.1641532182693481445e-10 ;  /* 0x2f00000005057423 */ /* 0x000fe40000000020 */
[----:B------:R-:W-:Y:S01]  /*1500*/  STG.E desc[UR6][R24.64], R3 ;  /* 0x0000000318007986 */ /* 0x000fe2000c101906 */
[----:B--2---:R-:W-:-:S03]  /*1510*/  IMAD.WIDE R26, R2, 0x4, R26 ;  /* 0x00000004021a7825 */ /* 0x004fc600078e021a */
[----:B------:R-:W-:Y:S01]  /*1520*/  STG.E desc[UR6][R28.64], RZ ;  /* 0x000000ff1c007986 */ /* 0x000fe2000c101906 */
[----:B------:R-:W-:Y:S01]  /*1530*/  FFMA R7, R5, R6, 1 ;  /* 0x3f80000005077423 */ /* 0x000fe20000000006 */
[----:B------:R-:W-:-:S04]  /*1540*/  IMAD.MOV.U32 R5, RZ, RZ, R12 ;  /* 0x000000ffff057224 */ /* 0x000fc800078e000c */
[----:B------:R-:W-:Y:S04]  /*1550*/  STG.E desc[UR6][R26.64], R7 ;  /* 0x000000071a007986 */ /* 0x000fe8000c101906 */
[----:B------:R-:W-:Y:S04]  /*1560*/  STG.E desc[UR6][R8.64], R19 ;  /* 0x0000001308007986 */ /* 0x000fe8000c101906 */
[----:B------:R-:W-:Y:S04]  /*1570*/  STG.E.64 desc[UR6][R10.64], R4 ;  /* 0x000000040a007986 */ /* 0x000fe8000c101b06 */
[----:B------:R-:W-:Y:S04]  /*1580*/  STG.E.64 desc[UR6][R10.64+0x8], R22 ;  /* 0x000008160a007986 */ /* 0x000fe8000c101b06 */
[----:B------:R-:W-:Y:S04]  /*1590*/  STG.E.64 desc[UR6][R10.64+0x10], R20 ;  /* 0x000010140a007986 */ /* 0x000fe8000c101b06 */
[----:B-----5:R-:W-:Y:S04]  /*15a0*/  STG.E.64 desc[UR6][R10.64+0x18], R16 ;  /* 0x000018100a007986 */ /* 0x020fe8000c101b06 */
[----:B------:R-:W-:Y:S04]  /*15b0*/  STG.E.64 desc[UR6][R10.64+0x28], R14 ;  /* 0x0000280e0a007986 */ /* 0x000fe8000c101b06 */
[----:B------:R-:W-:Y:S01]  /*15c0*/  STG.E desc[UR6][R10.64+0x20], R0 ;  /* 0x000020000a007986 */ /* 0x000fe2000c101906 */
[----:B------:R-:W-:Y:S05]  /*15d0*/  EXIT ;  /* 0x000000000000794d */ /* 0x000fea0003800000 */
.L_x_48:
        /* <DEDUP_REMOVED lines=10> */
.L_x_62:


//--------------------- .text._Z10initRandomP17curandStateXORWOWim --------------------------
	.section	.text._Z10initRandomP17curandStateXORWOWim,"ax",@progbits
	.align	128
        .global         _Z10initRandomP17curandStateXORWOWim
        .type           _Z10initRandomP17curandStateXORWOWim,@function
        .size           _Z10initRandomP17curandStateXORWOWim,(.L_x_63 - _Z10initRandomP17curandStateXORWOWim)
        .other          _Z10initRandomP17curandStateXORWOWim,@"STO_CUDA_ENTRY STV_DEFAULT"
_Z10initRandomP17curandStateXORWOWim:
.text._Z10initRandomP17curandStateXORWOWim:
        /* <DEDUP_REMOVED lines=10> */
[----:B------:R-:W-:Y:S01]  /*00a0*/  ISETP.NE.AND P0, PT, R13, RZ, PT ;  /* 0x000000ff0d00720c */ /* 0x000fe20003f05270 */
[----:B------:R-:W-:Y:S05]  /*00b0*/  BSSY.RECONVERGENT B0, `(.L_x_49) ;  /* 0x00000e1000007945 */ /* 0x000fea0003800200 */
[----:B------:R-:W2:Y:S01]  /*00c0*/  LDC.64 R6, c[0x0][0x380] ;  /* 0x0000e000ff067b82 */ /* 0x000ea20000000a00 */
[----:B0-----:R-:W-:Y:S02]  /*00d0*/  LOP3.LUT R0, R2, 0xaad26b49, RZ, 0x3c, !PT ;  /* 0xaad26b4902007812 */ /* 0x001fe400078e3cff */
[----:B------:R-:W-:-:S03]  /*00e0*/  LOP3.LUT R2, R3, 0xf7dcefdd, RZ, 0x3c, !PT ;  /* 0xf7dcefdd03027812 */ /* 0x000fc600078e3cff */
[----:B------:R-:W-:Y:S02]  /*00f0*/  IMAD R0, R0, 0x4182bed5, RZ ;  /* 0x4182bed500007824 */ /* 0x000fe400078e02ff */
[----:B------:R-:W-:Y:S02]  /*0100*/  IMAD R3, R2, -0x658354e5, RZ ;  /* 0x9a7cab1b02037824 */ /* 0x000fe400078e02ff */
[----:B--2---:R-:W-:Y:S01]  /*0110*/  IMAD.WIDE R6, R13, 0x30, R6 ;  /* 0x000000300d067825 */ /* 0x004fe200078e0206 */
[C---:B------:R-:W-:Y:S02]  /*0120*/  LOP3.LUT R8, R0.reuse, 0x159a55e5, RZ, 0x3c, !PT ;  /* 0x159a55e500087812 */ /* 0x040fe400078e3cff */
[C---:B------:R-:W-:Y:S01]  /*0130*/  IADD3 R4, PT, PT, R0.reuse, 0x64f0c9, R3 ;  /* 0x0064f0c900047810 */ /* 0x040fe20007ffe003 */
[C---:B------:R-:W-:Y:S01]  /*0140*/  VIADD R5, R0.reuse, 0x75bcd15 ;  /* 0x075bcd1500057836 */ /* 0x040fe20000000000 */
[----:B------:R-:W-:Y:S01]  /*0150*/  LOP3.LUT R10, R3, 0x5491333, RZ, 0x3c, !PT ;  /* 0x05491333030a7812 */ /* 0x000fe200078e3cff */
[----:B------:R-:W-:-:S02]  /*0160*/  VIADD R11, R0, 0x583f19 ;  /* 0x00583f19000b7836 */ /* 0x000fc40000000000 */
[----:B------:R-:W-:Y:S01]  /*0170*/  VIADD R9, R3, 0x1f123bb5 ;  /* 0x1f123bb503097836 */ /* 0x000fe20000000000 */
[----:B-1----:R0:W-:Y:S04]  /*0180*/  STG.E.64 desc[UR4][R6.64], R4 ;  /* 0x0000000406007986 */ /* 0x0021e8000c101b04 */
[----:B------:R0:W-:Y:S04]  /*0190*/  STG.E.64 desc[UR4][R6.64+0x8], R8 ;  /* 0x0000080806007986 */ /* 0x0001e8000c101b04 */
[----:B------:R0:W-:Y:S01]  /*01a0*/  STG.E.64 desc[UR4][R6.64+0x10], R10 ;  /* 0x0000100a06007986 */ /* 0x0001e2000c101b04 */
[----:B------:R-:W-:Y:S05]  /*01b0*/  @!P0 BRA `(.L_x_50) ;  /* 0x0000000c00408947 */ /* 0x000fea0003800000 */
[----:B------:R-:W-:Y:S01]  /*01c0*/  SHF.R.S32.HI R0, RZ, 0x1f, R13 ;  /* 0x0000001fff007819 */ /* 0x000fe2000001140d */
[----:B------:R-:W-:-:S07]  /*01d0*/  IMAD.MOV.U32 R12, RZ, RZ, RZ ;  /* 0x000000ffff0c7224 */ /* 0x000fce00078e00ff */
.L_x_56:
[----:B-1----:R-:W-:Y:S01]  /*01e0*/  LOP3.LUT R2, R13, 0x3, RZ, 0xc0, !PT ;  /* 0x000000030d027812 */ /* 0x002fe200078ec0ff */
[----:B------:R-:W-:Y:S03]  /*01f0*/  BSSY.RECONVERGENT B1, `(.L_x_51) ;  /* 0x00000c6000017945 */ /* 0x000fe60003800200 */
[----:B------:R-:W-:-:S04]  /*0200*/  ISETP.NE.U32.AND P0, PT, R2, RZ, PT ;  /* 0x000000ff0200720c */ /* 0x000fc80003f05070 */
[----:B------:R-:W-:-:S13]  /*0210*/  ISETP.NE.AND.EX P0, PT, RZ, RZ, PT, P0 ;  /* 0x000000ffff00720c */ /* 0x000fda0003f05300 */
[----:B------:R-:W-:Y:S05]  /*0220*/  @!P0 BRA `(.L_x_52) ;  /* 0x0000000c00088947 */ /* 0x000fea0003800000 */
[----:B0-----:R-:W0:Y:S01]  /*0230*/  LDC.64 R8, c[0x4][RZ] ;  /* 0x01000000ff087b82 */ /* 0x001e220000000a00 */
[----:B------:R-:W-:Y:S02]  /*0240*/  IMAD.MOV.U32 R14, RZ, RZ, RZ ;  /* 0x000000ffff0e7224 */ /* 0x000fe400078e00ff */
[----:B0-----:R-:W-:-:S07]  /*0250*/  IMAD.WIDE.U32 R8, R12, 0xc80, R8 ;  /* 0x00000c800c087825 */ /* 0x001fce00078e0008 */
.L_x_55:
[----:B-1----:R-:W-:Y:S01]  /*0260*/  IMAD.MOV.U32 R15, RZ, RZ, RZ ;  /* 0x000000ffff0f7224 */ /* 0x002fe200078e00ff */
[----:B------:R-:W-:Y:S01]  /*0270*/  CS2R R2, SRZ ;  /* 0x0000000000027805 */ /* 0x000fe2000001ff00 */
[----:B------:R-:W-:Y:S01]  /*0280*/  IMAD.MOV.U32 R17, RZ, RZ, RZ ;  /* 0x000000ffff117224 */ /* 0x000fe200078e00ff */
[----:B------:R-:W-:-:S07]  /*0290*/  CS2R R4, SRZ ;  /* 0x0000000000047805 */ /* 0x000fce000001ff00 */
.L_x_54:
[----:B------:R-:W-:-:S05]  /*02a0*/  IMAD.WIDE.U32 R10, R17, 0x4, R6 ;  /* 0x00000004110a7825 */ /* 0x000fca00078e0006 */
[----:B------:R0:W5:Y:S01]  /*02b0*/  LDG.E R16, desc[UR4][R10.64+0x4] ;  /* 0x000004040a107981 */ /* 0x000162000c1e1900 */
[----:B------:R-:W-:-:S07]  /*02c0*/  IMAD.MOV.U32 R19, RZ, RZ, RZ ;  /* 0x000000ffff137224 */ /* 0x000fce00078e00ff */
.L_x_53:
[----:B-----5:R-:W-:Y:S01]  /*02d0*/  SHF.R.U32.HI R24, RZ, R19, R16 ;  /* 0x00000013ff187219 */ /* 0x020fe20000011610 */
[----:B0-----:R-:W-:-:S03]  /*02e0*/  IMAD.SHL.U32 R10, R17, 0x20, RZ ;  /* 0x00000020110a7824 */ /* 0x001fc600078e00ff */
[----:B------:R-:W-:Y:S01]  /*02f0*/  LOP3.LUT R11, R24, 0x1, RZ, 0xc0, !PT ;  /* 0x00000001180b7812 */ /* 0x000fe200078ec0ff */
[----:B------:R-:W-:-:S03]  /*0300*/  IMAD.IADD R10, R10, 0x1, R19 ;  /* 0x000000010a0a7824 */ /* 0x000fc600078e0213 */
[----:B------:R-:W-:Y:S01]  /*0310*/  ISETP.NE.U32.AND P0, PT, R11, 0x1, PT ;  /* 0x000000010b00780c */ /* 0x000fe20003f05070 */
[----:B------:R-:W-:-:S03]  /*0320*/  IMAD R11, R10, 0x5, RZ ;  /* 0x000000050a0b7824 */ /* 0x000fc600078e02ff */
[----:B------:R-:W-:Y:S01]  /*0330*/  R2P PR, R24, 0x7e ;  /* 0x0000007e18007804 */ /* 0x000fe20000000000 */
[----:B------:R-:W-:-:S08]  /*0340*/  IMAD.WIDE.U32 R10, R11, 0x4, R8 ;  /* 0x000000040b0a7825 */ /* 0x000fd000078e0008 */
[----:B------:R-:W2:Y:S04]  /*0350*/  @!P0 LDG.E R18, desc[UR4][R10.64] ;  /* 0x000000040a128981 */ /* 0x000ea8000c1e1900 */
[----:B------:R-:W3:Y:S04]  /*0360*/  @!P0 LDG.E R20, desc[UR4][R10.64+0x10] ;  /* 0x000010040a148981 */ /* 0x000ee8000c1e1900 */
[----:B------:R-:W4:Y:S04]  /*0370*/  @P1 LDG.E R22, desc[UR4][R10.64+0x14] ;  /* 0x000014040a161981 */ /* 0x000f28000c1e1900 */
[----:B------:R-:W4:Y:S04]  /*0380*/  @P2 LDG.E R26, desc[UR4][R10.64+0x28] ;  /* 0x000028040a1a2981 */ /* 0x000f28000c1e1900 */
[----:B------:R-:W4:Y:S04]  /*0390*/  @!P0 LDG.E R21, desc[UR4][R10.64+0x4] ;  /* 0x000004040a158981 */ /* 0x000f28000c1e1900 */
[----:B------:R-:W4:Y:S04]  /*03a0*/  @!P0 LDG.E R23, desc[UR4][R10.64+0xc] ;  /* 0x00000c040a178981 */ /* 0x000f28000c1e1900 */
[----:B------:R-:W4:Y:S04]  /*03b0*/  @P1 LDG.E R25, desc[UR4][R10.64+0x18] ;  /* 0x000018040a191981 */ /* 0x000f28000c1e1900 */
[----:B------:R-:W4:Y:S04]  /*03c0*/  @P3 LDG.E R28, desc[UR4][R10.64+0x3c] ;  /* 0x00003c040a1c3981 */ /* 0x000f28000c1e1900 */
[----:B------:R-:W4:Y:S01]  /*03d0*/  @P6 LDG.E R27, desc[UR4][R10.64+0x7c] ;  /* 0x00007c040a1b6981 */ /* 0x000f22000c1e1900 */
[----:B--2---:R-:W-:-:S03]  /*03e0*/  @!P0 LOP3.LUT R15, R15, R18, RZ, 0x3c, !PT ;  /* 0x000000120f0f8212 */ /* 0x004fc600078e3cff */
[----:B------:R-:W2:Y:S01]  /*03f0*/  @!P0 LDG.E R18, desc[UR4][R10.64+0x8] ;  /* 0x000008040a128981 */ /* 0x000ea2000c1e1900 */
[----:B---3--:R-:W-:-:S03]  /*0400*/  @!P0 LOP3.LUT R3, R3, R20, RZ, 0x3c, !PT ;  /* 0x0000001403038212 */ /* 0x008fc600078e3cff */
[----:B------:R-:W3:Y:S01]  /*0410*/  @P1 LDG.E R20, desc[UR4][R10.64+0x24] ;  /* 0x000024040a141981 */ /* 0x000ee2000c1e1900 */
[----:B----4-:R-:W-:-:S03]  /*0420*/  @P1 LOP3.LUT R15, R15, R22, RZ, 0x3c, !PT ;  /* 0x000000160f0f1212 */ /* 0x010fc600078e3cff */
[----:B------:R-:W4:Y:S01]  /*0430*/  @P2 LDG.E R22, desc[UR4][R10.64+0x38] ;  /* 0x000038040a162981 */ /* 0x000f22000c1e1900 */
[----:B------:R-:W-:-:S03]  /*0440*/  @P2 LOP3.LUT R15, R15, R26, RZ, 0x3c, !PT ;  /* 0x0000001a0f0f2212 */ /* 0x000fc600078e3cff */
[----:B------:R-:W4:Y:S01]  /*0450*/  @P4 LDG.E R26, desc[UR4][R10.64+0x50] ;  /* 0x000050040a1a4981 */ /* 0x000f22000c1e1900 */
[----:B------:R-:W-:-:S03]  /*0460*/  @!P0 LOP3.LUT R4, R4, R21, RZ, 0x3c, !PT ;  /* 0x0000001504048212 */ /* 0x000fc600078e3cff */
[----:B------:R-:W4:Y:S01]  /*0470*/  @P1 LDG.E R21, desc[UR4][R10.64+0x20] ;  /* 0x000020040a151981 */ /* 0x000f22000c1e1900 */
[----:B------:R-:W-:-:S03]  /*0480*/  @!P0 LOP3.LUT R2, R2, R23, RZ, 0x3c, !PT ;  /* 0x0000001702028212 */ /* 0x000fc600078e3cff */
[----:B------:R-:W4:Y:S01]  /*0490*/  @P2 LDG.E R23, desc[UR4][R10.64+0x2c] ;  /* 0x00002c040a172981 */ /* 0x000f22000c1e1900 */
[----:B------:R-:W-:-:S03]  /*04a0*/  @P1 LOP3.LUT R4, R4, R25, RZ, 0x3c, !PT ;  /* 0x0000001904041212 */ /* 0x000fc600078e3cff */
[----:B------:R-:W4:Y:S01]  /*04b0*/  @P2 LDG.E R25, desc[UR4][R10.64+0x34] ;  /* 0x000034040a192981 */ /* 0x000f22000c1e1900 */
[----:B--2---:R-:W-:-:S03]  /*04c0*/  @!P0 LOP3.LUT R5, R5, R18, RZ, 0x3c, !PT ;  /* 0x0000001205058212 */ /* 0x004fc600078e3cff */
[----:B------:R-:W2:Y:S01]  /*04d0*/  @P1 LDG.E R18, desc[UR4][R10.64+0x1c] ;  /* 0x00001c040a121981 */ /* 0x000ea2000c1e1900 */
[----:B---3--:R-:W-:-:S03]  /*04e0*/  @P1 LOP3.LUT R3, R3, R20, RZ, 0x3c, !PT ;  /* 0x0000001403031212 */ /* 0x008fc600078e3cff */
[----:B------:R-:W3:Y:S01]  /*04f0*/  @P2 LDG.E R20, desc[UR4][R10.64+0x30] ;  /* 0x000030040a142981 */ /* 0x000ee2000c1e1900 */
[----:B----4-:R-:W-:-:S03]  /*0500*/  @P2 LOP3.LUT R3, R3, R22, RZ, 0x3c, !PT ;  /* 0x0000001603032212 */ /* 0x010fc600078e3cff */
[----:B------:R-:W4:Y:S01]  /*0510*/  @P3 LDG.E R22, desc[UR4][R10.64+0x4c] ;  /* 0x00004c040a163981 */ /* 0x000f22000c1e1900 */
[----:B------:R-:W-:-:S04]  /*0520*/  @P3 LOP3.LUT R15, R15, R28, RZ, 0x3c, !PT ;  /* 0x0000001c0f0f3212 */ /* 0x000fc800078e3cff */
[----:B------:R-:W-:Y:S02]  /*0530*/  @P4 LOP3.LUT R15, R15, R26, RZ, 0x3c, !PT ;  /* 0x0000001a0f0f4212 */ /* 0x000fe400078e3cff */
[----:B------:R-:W-:Y:S01]  /*0540*/  @P1 LOP3.LUT R2, R2, R21, RZ, 0x3c, !PT ;  /* 0x0000001502021212 */ /* 0x000fe200078e3cff */
[----:B------:R-:W4:Y:S04]  /*0550*/  @P5 LDG.E R26, desc[UR4][R10.64+0x64] ;  /* 0x000064040a1a5981 */ /* 0x000f28000c1e1900 */
[----:B------:R-:W4:Y:S01]  /*0560*/  @P3 LDG.E R21, desc[UR4][R10.64+0x40] ;  /* 0x000040040a153981 */ /* 0x000f22000c1e1900 */
[----:B------:R-:W-:Y:S02]  /*0570*/  @P2 LOP3.LUT R4, R4, R23, RZ, 0x3c, !PT ;  /* 0x0000001704042212 */ /* 0x000fe400078e3cff */
[----:B------:R-:W-:Y:S01]  /*0580*/  @P2 LOP3.LUT R2, R2, R25, RZ, 0x3c, !PT ;  /* 0x0000001902022212 */ /* 0x000fe200078e3cff */
[----:B------:R-:W4:Y:S04]  /*0590*/  @P3 LDG.E R23, desc[UR4][R10.64+0x48] ;  /* 0x000048040a173981 */ /* 0x000f28000c1e1900 */
[----:B------:R-:W4:Y:S01]  /*05a0*/  @P4 LDG.E R25, desc[UR4][R10.64+0x54] ;  /* 0x000054040a194981 */ /* 0x000f22000c1e1900 */
[----:B--2---:R-:W-:-:S03]  /*05b0*/  @P1 LOP3.LUT R5, R5, R18, RZ, 0x3c, !PT ;  /* 0x0000001205051212 */ /* 0x004fc600078e3cff */
[----:B------:R-:W2:Y:S01]  /*05c0*/  @P3 LDG.E R18, desc[UR4][R10.64+0x44] ;  /* 0x000044040a123981 */ /* 0x000ea2000c1e1900 */
[----:B---3--:R-:W-:-:S03]  /*05d0*/  @P2 LOP3.LUT R5, R5, R20, RZ, 0x3c, !PT ;  /* 0x0000001405052212 */ /* 0x008fc600078e3cff */
[----:B------:R-:W3:Y:S01]  /*05e0*/  @P4 LDG.E R20, desc[UR4][R10.64+0x58] ;  /* 0x000058040a144981 */ /* 0x000ee2000c1e1900 */
[----:B----4-:R-:W-:-:S03]  /*05f0*/  @P3 LOP3.LUT R3, R3, R22, RZ, 0x3c, !PT ;  /* 0x0000001603033212 */ /* 0x010fc600078e3cff */
[----:B------:R-:W4:Y:S01]  /*0600*/  @P4 LDG.E R22, desc[UR4][R10.64+0x60] ;  /* 0x000060040a164981 */ /* 0x000f22000c1e1900 */
[----:B------:R-:W-:Y:S02]  /*0610*/  LOP3.LUT P0, RZ, R24, 0x80, RZ, 0xc0, !PT ;  /* 0x0000008018ff7812 */ /* 0x000fe4000780c0ff */
[----:B------:R-:W-:Y:S02]  /*0620*/  @P5 LOP3.LUT R15, R15, R26, RZ, 0x3c, !PT ;  /* 0x0000001a0f0f5212 */ /* 0x000fe400078e3cff */
[----:B------:R-:W4:Y:S01]  /*0630*/  @P6 LDG.E R26, desc[UR4][R10.64+0x78] ;  /* 0x000078040a1a6981 */ /* 0x000f22000c1e1900 */
[----:B------:R-:W-:-:S03]  /*0640*/  @P3 LOP3.LUT R4, R4, R21, RZ, 0x3c, !PT ;  /* 0x0000001504043212 */ /* 0x000fc600078e3cff */
[----:B------:R-:W4:Y:S01]  /*0650*/  @P4 LDG.E R21, desc[UR4][R10.64+0x5c] ;  /* 0x00005c040a154981 */ /* 0x000f22000c1e1900 */
[----:B------:R-:W-:-:S03]  /*0660*/  @P3 LOP3.LUT R2, R2, R23, RZ, 0x3c, !PT ;  /* 0x0000001702023212 */ /* 0x000fc600078e3cff */
[----:B------:R-:W4:Y:S01]  /*0670*/  @P5 LDG.E R23, desc[UR4][R10.64+0x68] ;  /* 0x000068040a175981 */ /* 0x000f22000c1e1900 */
[----:B------:R-:W-:-:S03]  /*0680*/  @P4 LOP3.LUT R4, R4, R25, RZ, 0x3c, !PT ;  /* 0x0000001904044212 */ /* 0x000fc600078e3cff */
[----:B------:R-:W4:Y:S01]  /*0690*/  @P5 LDG.E R25, desc[UR4][R10.64+0x70] ;  /* 0x000070040a195981 */ /* 0x000f22000c1e1900 */
[----:B--2---:R-:W-:-:S03]  /*06a0*/  @P3 LOP3.LUT R5, R5, R18, RZ, 0x3c, !PT ;  /* 0x0000001205053212 */ /* 0x004fc600078e3cff */
[----:B------:R-:W2:Y:S01]  /*06b0*/  @P5 LDG.E R18, desc[UR4][R10.64+0x6c] ;  /* 0x00006c040a125981 */ /* 0x000ea2000c1e1900 */
[----:B---3--:R-:W-:-:S03]  /*06c0*/  @P4 LOP3.LUT R5, R5, R20, RZ, 0x3c, !PT ;  /* 0x0000001405054212 */ /* 0x008fc600078e3cff */
[----:B------:R-:W3:Y:S01]  /*06d0*/  @P5 LDG.E R20, desc[UR4][R10.64+0x74] ;  /* 0x000074040a145981 */ /* 0x000ee2000c1e1900 */
[----:B----4-:R-:W-:-:S03]  /*06e0*/  @P4 LOP3.LUT R3, R3, R22, RZ, 0x3c, !PT ;  /* 0x0000001603034212 */ /* 0x010fc600078e3cff */
[----:B------:R-:W4:Y:S01]  /*06f0*/  @P0 LDG.E R22, desc[UR4][R10.64+0x8c] ;  /* 0x00008c040a160981 */ /* 0x000f22000c1e1900 */
[----:B------:R-:W-:-:S03]  /*0700*/  @P6 LOP3.LUT R15, R15, R26, RZ, 0x3c, !PT ;  /* 0x0000001a0f0f6212 */ /* 0x000fc600078e3cff */
        /* <DEDUP_REMOVED lines=13> */
[----:B------:R-:W-:Y:S02]  /*07e0*/  @P6 LOP3.LUT R4, R4, R27, RZ, 0x3c, !PT ;  /* 0x0000001b04046212 */ /* 0x000fe400078e3cff */
[----:B------:R-:W-:Y:S02]  /*07f0*/  @P6 LOP3.LUT R2, R2, R21, RZ, 0x3c, !PT ;  /* 0x0000001502026212 */ /* 0x000fe400078e3cff */
[----:B------:R-:W-:Y:S02]  /*0800*/  @P0 LOP3.LUT R4, R4, R23, RZ, 0x3c, !PT ;  /* 0x0000001704040212 */ /* 0x000fe400078e3cff */
[----:B------:R-:W-:Y:S02]  /*0810*/  @P0 LOP3.LUT R2, R2, R25, RZ, 0x3c, !PT ;  /* 0x0000001902020212 */ /* 0x000fe400078e3cff */
[----:B--2---:R-:W-:Y:S02]  /*0820*/  @P6 LOP3.LUT R5, R5, R18, RZ, 0x3c, !PT ;  /* 0x0000001205056212 */ /* 0x004fe400078e3cff */
[----:B---3--:R-:W-:-:S02]  /*0830*/  @P6 LOP3.LUT R3, R3, R20, RZ, 0x3c, !PT ;  /* 0x0000001403036212 */ /* 0x008fc400078e3cff */
[----:B----4-:R-:W-:Y:S02]  /*0840*/  @P0 LOP3.LUT R5, R5, R22, RZ, 0x3c, !PT ;  /* 0x0000001605050212 */ /* 0x010fe400078e3cff */
[----:B------:R-:W-:Y:S02]  /*0850*/  @P0 LOP3.LUT R3, R3, R26, RZ, 0x3c, !PT ;  /* 0x0000001a03030212 */ /* 0x000fe400078e3cff */
[----:B------:R-:W-:-:S13]  /*0860*/  R2P PR, R24.B1, 0x7f ;  /* 0x0000007f18007804 */ /* 0x000fda0000001000 */
[----:B------:R-:W2:Y:S04]  /*0870*/  @P0 LDG.E R18, desc[UR4][R10.64+0xa0] ;  /* 0x0000a0040a120981 */ /* 0x000ea8000c1e1900 */
[----:B------:R-:W3:Y:S04]  /*0880*/  @P1 LDG.E R22, desc[UR4][R10.64+0xb4] ;  /* 0x0000b4040a161981 */ /* 0x000ee8000c1e1900 */
[----:B------:R-:W4:Y:S04]  /*0890*/  @P2 LDG.E R26, desc[UR4][R10.64+0xc8] ;  /* 0x0000c8040a1a2981 */ /* 0x000f28000c1e1900 */
[----:B------:R-:W4:Y:S04]  /*08a0*/  @P3 LDG.E R28, desc[UR4][R10.64+0xdc] ;  /* 0x0000dc040a1c3981 */ /* 0x000f28000c1e1900 */
[----:B------:R-:W4:Y:S04]  /*08b0*/  @P0 LDG.E R23, desc[UR4][R10.64+0xa4] ;  /* 0x0000a4040a170981 */ /* 0x000f28000c1e1900 */
[----:B------:R-:W4:Y:S04]  /*08c0*/  @P0 LDG.E R20, desc[UR4][R10.64+0xa8] ;  /* 0x0000a8040a140981 */ /* 0x000f28000c1e1900 */
[----:B------:R-:W4:Y:S04]  /*08d0*/  @P4 LDG.E R25, desc[UR4][R10.64+0xf0] ;  /* 0x0000f0040a194981 */ /* 0x000f28000c1e1900 */
        /* <DEDUP_REMOVED lines=21> */
[----:B------:R-:W-:Y:S02]  /*0a30*/  LOP3.LUT P0, RZ, R24, 0x8000, RZ, 0xc0, !PT ;  /* 0x0000800018ff7812 */ /* 0x000fe4000780c0ff */
[----:B----4-:R-:W-:Y:S01]  /*0a40*/  @P5 LOP3.LUT R15, R15, R26, RZ, 0x3c, !PT ;  /* 0x0000001a0f0f5212 */ /* 0x010fe200078e3cff */
[----:B------:R-:W4:Y:S04]  /*0a50*/  @P3 LDG.E R24, desc[UR4][R10.64+0xe4] ;  /* 0x0000e4040a183981 */ /* 0x000f28000c1e1900 */
[----:B------:R-:W2:Y:S01]  /*0a60*/  @P6 LDG.E R26, desc[UR4][R10.64+0x118] ;  /* 0x000118040a1a6981 */ /* 0x000ea2000c1e1900 */
        /* <DEDUP_REMOVED lines=8> */
[----:B---3--:R-:W-:-:S03]  /*0af0*/  @P2 LOP3.LUT R3, R3, R22, RZ, 0x3c, !PT ;  /* 0x0000001603032212 */ /* 0x008fc600078e3cff */
[----:B------:R-:W3:Y:S01]  /*0b00*/  @P4 LDG.E R22, desc[UR4][R10.64+0x100] ;  /* 0x000100040a164981 */ /* 0x000ee2000c1e1900 */
[----:B--2---:R-:W-:-:S03]  /*0b10*/  @P6 LOP3.LUT R15, R15, R26, RZ, 0x3c, !PT ;  /* 0x0000001a0f0f6212 */ /* 0x004fc600078e3cff */
[----:B------:R-:W2:Y:S01]  /*0b20*/  @P0 LDG.E R26, desc[UR4][R10.64+0x12c] ;  /* 0x00012c040a1a0981 */ /* 0x000ea2000c1e1900 */
[----:B----4-:R-:W-:-:S03]  /*0b30*/  @P2 LOP3.LUT R2, R2, R23, RZ, 0x3c, !PT ;  /* 0x0000001702022212 */ /* 0x010fc600078e3cff */
[----:B------:R-:W4:Y:S01]  /*0b40*/  @P4 LDG.E R23, desc[UR4][R10.64+0xfc] ;  /* 0x0000fc040a174981 */ /* 0x000f22000c1e1900 */
[----:B------:R-:W-:-:S03]  /*0b50*/  @P2 LOP3.LUT R5, R5, R20, RZ, 0x3c, !PT ;  /* 0x0000001405052212 */ /* 0x000fc600078e3cff */
[----:B------:R-:W4:Y:S01]  /*0b60*/  @P4 LDG.E R20, desc[UR4][R10.64+0xf8] ;  /* 0x0000f8040a144981 */ /* 0x000f22000c1e1900 */
[----:B------:R-:W-:Y:S02]  /*0b70*/  @P3 LOP3.LUT R2, R2, R27, RZ, 0x3c, !PT ;  /* 0x0000001b02023212 */ /* 0x000fe400078e3cff */
[----:B------:R-:W-:Y:S01]  /*0b80*/  @P3 LOP3.LUT R4, R4, R25, RZ, 0x3c, !PT ;  /* 0x0000001904043212 */ /* 0x000fe200078e3cff */
[----:B------:R-:W4:Y:S01]  /*0b90*/  @P5 LDG.E R27, desc[UR4][R10.64+0x110] ;  /* 0x000110040a1b5981 */ /* 0x000f22000c1e1900 */
[----:B------:R-:W-:-:S03]  /*0ba0*/  @P3 LOP3.LUT R5, R5, R24, RZ, 0x3c, !PT ;  /* 0x0000001805053212 */ /* 0x000fc600078e3cff */
[----:B------:R-:W4:Y:S04]  /*0bb0*/  @P5 LDG.E R25, desc[UR4][R10.64+0x108] ;  /* 0x000108040a195981 */ /* 0x000f28000c1e1900 */
        /* <DEDUP_REMOVED lines=19> */
[----:B------:R-:W-:-:S05]  /*0cf0*/  VIADD R19, R19, 0x10 ;  /* 0x0000001013137836 */ /* 0x000fca0000000000 */
[----:B------:R-:W-:Y:S02]  /*0d00*/  ISETP.NE.AND P1, PT, R19, 0x20, PT ;  /* 0x000000201300780c */ /* 0x000fe40003f25270 */
[----:B------:R-:W-:Y:S02]  /*0d10*/  @P5 LOP3.LUT R3, R3, R18, RZ, 0x3c, !PT ;  /* 0x0000001203035212 */ /* 0x000fe400078e3cff */
[----:B------:R-:W-:Y:S02]  /*0d20*/  @P6 LOP3.LUT R4, R4, R21, RZ, 0x3c, !PT ;  /* 0x0000001504046212 */ /* 0x000fe400078e3cff */
[----:B---3--:R-:W-:-:S04]  /*0d30*/  @P6 LOP3.LUT R3, R3, R22, RZ, 0x3c, !PT ;  /* 0x0000001603036212 */ /* 0x008fc800078e3cff */
[----:B--2---:R-:W-:Y:S02]  /*0d40*/  @P0 LOP3.LUT R3, R3, R26, RZ, 0x3c, !PT ;  /* 0x0000001a03030212 */ /* 0x004fe400078e3cff */
[----:B----4-:R-:W-:Y:S02]  /*0d50*/  @P6 LOP3.LUT R2, R2, R23, RZ, 0x3c, !PT ;  /* 0x0000001702026212 */ /* 0x010fe400078e3cff */
[----:B------:R-:W-:Y:S02]  /*0d60*/  @P6 LOP3.LUT R5, R5, R20, RZ, 0x3c, !PT ;  /* 0x0000001405056212 */ /* 0x000fe400078e3cff */
[----:B------:R-:W-:Y:S02]  /*0d70*/  @P0 LOP3.LUT R2, R2, R27, RZ, 0x3c, !PT ;  /* 0x0000001b02020212 */ /* 0x000fe400078e3cff */
[----:B------:R-:W-:Y:S02]  /*0d80*/  @P0 LOP3.LUT R4, R4, R25, RZ, 0x3c, !PT ;  /* 0x0000001904040212 */ /* 0x000fe400078e3cff */
[----:B------:R-:W-:Y:S01]  /*0d90*/  @P0 LOP3.LUT R5, R5, R24, RZ, 0x3c, !PT ;  /* 0x0000001805050212 */ /* 0x000fe200078e3cff */
[----:B------:R-:W-:Y:S06]  /*0da0*/  @P1 BRA `(.L_x_53) ;  /* 0xfffffff400481947 */ /* 0x000fec000383ffff */
[----:B------:R-:W-:-:S05]  /*0db0*/  VIADD R17, R17, 0x1 ;  /* 0x0000000111117836 */ /* 0x000fca0000000000 */
[----:B------:R-:W-:-:S13]  /*0dc0*/  ISETP.NE.AND P0, PT, R17, 0x5, PT ;  /* 0x000000051100780c */ /* 0x000fda0003f05270 */
[----:B------:R-:W-:Y:S05]  /*0dd0*/  @P0 BRA `(.L_x_54) ;  /* 0xfffffff400300947 */ /* 0x000fea000383ffff */
[----:B------:R1:W-:Y:S01]  /*0de0*/  STG.E.64 desc[UR4][R6.64+0x8], R4 ;  /* 0x0000080406007986 */ /* 0x0003e2000c101b04 */
[----:B------:R-:W-:Y:S01]  /*0df0*/  VIADD R14, R14, 0x1 ;  /* 0x000000010e0e7836 */ /* 0x000fe20000000000 */
[----:B------:R-:W-:Y:S02]  /*0e00*/  LOP3.LUT R11, R13, 0x3, RZ, 0xc0, !PT ;  /* 0x000000030d0b7812 */ /* 0x000fe400078ec0ff */
[----:B------:R1:W-:Y:S02]  /*0e10*/  STG.E.64 desc[UR4][R6.64+0x10], R2 ;  /* 0x0000100206007986 */ /* 0x0003e4000c101b04 */
[----:B------:R-:W-:Y:S02]  /*0e20*/  ISETP.GE.U32.AND P0, PT, R14, R11, PT ;  /* 0x0000000b0e00720c */ /* 0x000fe40003f06070 */
[----:B------:R1:W-:Y:S11]  /*0e30*/  STG.E desc[UR4][R6.64+0x4], R15 ;  /* 0x0000040f06007986 */ /* 0x0003f6000c101904 */
[----:B------:R-:W-:Y:S05]  /*0e40*/  @!P0 BRA `(.L_x_55) ;  /* 0xfffffff400048947 */ /* 0x000fea000383ffff */
.L_x_52:
[----:B------:R-:W-:Y:S05]  /*0e50*/  BSYNC.RECONVERGENT B1 ;  /* 0x0000000000017941 */ /* 0x000fea0003800200 */
.L_x_51:
[C---:B------:R-:W-:Y:S01]  /*0e60*/  ISETP.GT.U32.AND P0, PT, R13.reuse, 0x3, PT ;  /* 0x000000030d00780c */ /* 0x040fe20003f04070 */
[----:B------:R-:W-:Y:S01]  /*0e70*/  VIADD R12, R12, 0x1 ;  /* 0x000000010c0c7836 */ /* 0x000fe20000000000 */
[--C-:B------:R-:W-:Y:S02]  /*0e80*/  SHF.R.U64 R13, R13, 0x2, R0.reuse ;  /* 0x000000020d0d7819 */ /* 0x100fe40000001200 */
[----:B------:R-:W-:Y:S02]  /*0e90*/  ISETP.GT.U32.AND.EX P0, PT, R0, RZ, PT, P0 ;  /* 0x000000ff0000720c */ /* 0x000fe40003f04100 */
[----:B------:R-:W-:-:S11]  /*0ea0*/  SHF.R.U32.HI R0, RZ, 0x2, R0 ;  /* 0x00000002ff007819 */ /* 0x000fd60000011600 */
[----:B------:R-:W-:Y:S05]  /*0eb0*/  @P0 BRA `(.L_x_56) ;  /* 0xfffffff000c80947 */ /* 0x000fea000383ffff */
.L_x_50:
[----:B------:R-:W-:Y:S05]  /*0ec0*/  BSYNC.RECONVERGENT B0 ;  /* 0x0000000000007941 */ /* 0x000fea0003800200 */
.L_x_49:
[----:B------:R-:W-:Y:S04]  /*0ed0*/  STG.E.64 desc[UR4][R6.64+0x18], RZ ;  /* 0x000018ff06007986 */ /* 0x000fe8000c101b04 */
[----:B------:R-:W-:Y:S04]  /*0ee0*/  STG.E desc[UR4][R6.64+0x20], RZ ;  /* 0x000020ff06007986 */ /* 0x000fe8000c101904 */
[----:B------:R-:W-:Y:S01]  /*0ef0*/  STG.E.64 desc[UR4][R6.64+0x28], RZ ;  /* 0x000028ff06007986 */ /* 0x000fe2000c101b04 */
[----:B------:R-:W-:Y:S05]  /*0f00*/  EXIT ;  /* 0x000000000000794d */ /* 0x000fea0003800000 */
.L_x_57:
        /* <DEDUP_REMOVED lines=15> */
.L_x_63:


//--------------------- .nv.global.init           --------------------------
	.section	.nv.global.init,"aw",@progbits
	.align	4
.nv.global.init:
	.type		__cudart_i2opi_f,@object
	.size		__cudart_i2opi_f,(mrg32k3aM1SubSeq - __cudart_i2opi_f)
__cudart_i2opi_f:
        /*0000*/ 	.byte	0x41, 0x90, 0x43, 0x3c, 0x99, 0x95, 0x62, 0xdb, 0xc0, 0xdd, 0x34, 0xf5, 0xd1, 0x57, 0x27, 0xfc
        /*0010*/ 	.byte	0x29, 0x15, 0x44, 0x4e, 0x6e, 0x83, 0xf9, 0xa2
	.type		mrg32k3aM1SubSeq,@object
	.size		mrg32k3aM1SubSeq,(mrg32k3aM2SubSeq - mrg32k3aM1SubSeq)
mrg32k3aM1SubSeq:
        /*0018*/ 	.byte	0x0b, 0xcc, 0xee, 0x04, 0x73, 0x29, 0x8b, 0x6f, 0xf6, 0x53, 0x03, 0xf6, 0x23, 0xf6, 0xea, 0xda
        /* <DEDUP_REMOVED lines=125> */
	.type		mrg32k3aM2SubSeq,@object
	.size		mrg32k3aM2SubSeq,(mrg32k3aM1 - mrg32k3aM2SubSeq)
mrg32k3aM2SubSeq:
        /* <DEDUP_REMOVED lines=126> */
	.type		mrg32k3aM1,@object
	.size		mrg32k3aM1,(mrg32k3aM1Seq - mrg32k3aM1)
mrg32k3aM1:
        /* <DEDUP_REMOVED lines=144> */
	.type		mrg32k3aM1Seq,@object
	.size		mrg32k3aM1Seq,(mrg32k3aM2 - mrg32k3aM1Seq)
mrg32k3aM1Seq:
        /* <DEDUP_REMOVED lines=144> */
	.type		mrg32k3aM2,@object
	.size		mrg32k3aM2,(mrg32k3aM2Seq - mrg32k3aM2)
mrg32k3aM2:
        /* <DEDUP_REMOVED lines=144> */
	.type		mrg32k3aM2Seq,@object
	.size		mrg32k3aM2Seq,(precalc_xorwow_matrix - mrg32k3aM2Seq)
mrg32k3aM2Seq:
        /* <DEDUP_REMOVED lines=144> */
	.type		precalc_xorwow_matrix,@object
	.size		precalc_xorwow_matrix,(precalc_xorwow_offset_matrix - precalc_xorwow_matrix)
precalc_xorwow_matrix:
        /* <DEDUP_REMOVED lines=6400> */
	.type		precalc_xorwow_offset_matrix,@object
	.size		precalc_xorwow_offset_matrix,(.L_1 - precalc_xorwow_offset_matrix)
precalc_xorwow_offset_matrix:
        /* <DEDUP_REMOVED lines=6400> */
.L_1:


//--------------------- .nv.shared._Z11countActivePiS_i --------------------------
	.section	.nv.shared._Z11countActivePiS_i,"aw",@nobits
	.sectionflags	@""
	.align	4
.nv.shared._Z11countActivePiS_i:
	.zero		1028


//--------------------- .nv.shared.reserved.0     --------------------------
	.section	.nv.shared.reserved.0,"aw",@nobits
	.weak		__nv_reservedSMEM_offset_0_alias
	.size		__nv_reservedSMEM_offset_0_alias, 0, 64
	.other		__nv_reservedSMEM_offset_0_alias,@"STO_CUDA_RESERVED_SHARED STV_DEFAULT"
__nv_reservedSMEM_offset_0_alias:
	.zero		0
	.zero		64


//--------------------- .nv.constant0._Z11countActivePiS_i --------------------------
	.section	.nv.constant0._Z11countActivePiS_i,"a",@progbits
	.sectionflags	@""
	.align	4
.nv.constant0._Z11countActivePiS_i:
	.zero		916


//--------------------- .nv.constant0._Z15updateParticles14ParticleSystemif6float3f --------------------------
	.section	.nv.constant0._Z15updateParticles14ParticleSystemif6float3f,"a",@progbits
	.sectionflags	@""
	.align	4
.nv.constant0._Z15updateParticles14ParticleSystemif6float3f:
	.zero		1008


//--------------------- .nv.constant0._Z13emitParticles14ParticleSystemii --------------------------
	.section	.nv.constant0._Z13emitParticles14ParticleSystemii,"a",@progbits
	.sectionflags	@""
	.align	4
.nv.constant0._Z13emitParticles14ParticleSystemii:
	.zero		992


//--------------------- .nv.constant0._Z10initRandomP17curandStateXORWOWim --------------------------
	.section	.nv.constant0._Z10initRandomP17curandStateXORWOWim,"a",@progbits
	.sectionflags	@""
	.align	4
.nv.constant0._Z10initRandomP17curandStateXORWOWim:
	.zero		920


//--------------------- SYMBOLS --------------------------

	.type		.nv.reservedSmem.offset0,@object
	.size		.nv.reservedSmem.offset0,0x4
	.type		.nv.reservedSmem.cap,@object
	.size		.nv.reservedSmem.cap,0x4
